// auto-generated by cutlass_sweep.gemm — config: {"arch": "sm_90", "cluster_m": 1, "cluster_n": 1, "dtype": "fp32", "dtype_b": "fp32", "layout": "nt", "stages": 0, "tile_k": 32, "tile_m": 256, "tile_n": 256}
#include "cutlass/cutlass.h"
#include "cutlass/gemm/collective/collective_builder.hpp"
#include "cutlass/gemm/device/gemm_universal_adapter.h"
#include "cutlass/gemm/kernel/gemm_universal.hpp"
#include "cutlass/epilogue/collective/collective_builder.hpp"

using ElemA = float;
using ElemB = float;
using ElemCD = float;
using Acc  = float;
using TileShape    = cute::Shape<cute::_256, cute::_256, cute::_32>;
using ClusterShape = cute::Shape<cute::_1, cute::_1, cute::_1>;

using CollectiveEpilogue = typename cutlass::epilogue::collective::CollectiveBuilder<
    cutlass::arch::Sm90, cutlass::arch::OpClassTensorOp,
    TileShape, ClusterShape,
    cutlass::epilogue::collective::EpilogueTileAuto,
    Acc, Acc,
    ElemCD, cutlass::layout::RowMajor, 128 / cutlass::sizeof_bits<ElemCD>::value,
    ElemCD, cutlass::layout::RowMajor, 128 / cutlass::sizeof_bits<ElemCD>::value,
    cutlass::epilogue::collective::EpilogueScheduleAuto
  >::CollectiveOp;

using CollectiveMainloop = typename cutlass::gemm::collective::CollectiveBuilder<
    cutlass::arch::Sm90, cutlass::arch::OpClassTensorOp,
    ElemA, cutlass::layout::RowMajor, 128 / cutlass::sizeof_bits<ElemA>::value,
    ElemB, cutlass::layout::ColumnMajor, 128 / cutlass::sizeof_bits<ElemB>::value,
    Acc,
    TileShape, ClusterShape,
    cutlass::gemm::collective::StageCountAutoCarveout<static_cast<int>(sizeof(typename CollectiveEpilogue::SharedStorage))>,
    cutlass::gemm::collective::KernelScheduleAuto
  >::CollectiveOp;

using GemmKernel = cutlass::gemm::kernel::GemmUniversal<
    cute::Shape<int,int,int,int>,
    CollectiveMainloop,
    CollectiveEpilogue
>;
using Gemm = cutlass::gemm::device::GemmUniversalAdapter<GemmKernel>;

// Force the device kernel symbol into the cubin without needing a host main.
auto* _anchor = &cutlass::device_kernel<GemmKernel>;


// ===== COMPILED SASS (sm_90a) =====

	.target	sm_90a

	.elftype	@"ET_EXEC"


//--------------------- .note.nv.tkinfo           --------------------------
	.section	.note.nv.tkinfo,"",@"SHT_NOTE"
	.sectionflags	@"SHF_NOTE_NV_TKINFO"
	.tkinfo
        /*0018*/ 	.word	0x00000002
        /*0030*/ 	.string	""
        /*0030*/ 	.string	"ptxas"
        /*0030*/ 	.string	"Cuda compilation tools, release 13.0, V13.0.88"
        /*0030*/ 	.string	"Build cuda_13.0.r13.0/compiler.36424714_0"
        /*0030*/ 	.string	"-arch sm_90a -m 64 "



//--------------------- .note.nv.cuinfo           --------------------------
	.section	.note.nv.cuinfo,"",@"SHT_NOTE"
	.sectionflags	@"SHF_NOTE_NV_CUINFO"
        /*0018*/ 	.short	0x0002
        /*001a*/ 	.short	0x005a
        /*001c*/ 	.short	0x0082
	.zero		2


//--------------------- .nv.info                  --------------------------
	.section	.nv.info,"",@"SHT_CUDA_INFO"
	.align	4


	//----- nvinfo : EIATTR_REGCOUNT
	.align		4
        /*0000*/ 	.byte	0x04, 0x2f
        /*0002*/ 	.short	(.L_15 - .L_14)
	.align		4
.L_14:
        /*0004*/ 	.word	index@(_ZN7cutlass13device_kernelINS_4gemm6kernel13GemmUniversalIN4cute5tupleIJiiiiEEENS1_10collective13CollectiveMmaINS1_34MainloopSm90TmaGmmaWarpSpecializedILi3ENS5_IJNS4_1CILi1EEESB_SB_EEENS1_35KernelTmaWarpSpecializedCooperativeEEENS5_IJNSA_ILi256EEESF_NSA_ILi32EEEEEEfNS5_IJlSB_lEEEfSI_NS4_8TiledMMAINS4_8MMA_AtomIJNS4_4SM904GMMA30MMA_64x256x8_F32TF32TF32_SS_TNILNSM_7ScaleInE1ELSO_1EEEEEENS4_6LayoutINS5_IJNSA_ILi2EEESB_SB_EEENS5_IJSB_NSA_ILi0EEESU_EEEEENS5_IJNS4_10UnderscoreESX_SX_EEEEENS4_13SM90_TMA_LOADENS4_14ComposedLayoutINS4_7SwizzleILi3ELi4ELi3EEENS4_18smem_ptr_flag_bitsILi32EEENSR_INS5_IJNSA_ILi8EEESG_EEENS5_IJSG_SB_EEEEEEEvNS4_8identityES10_S1A_vS1B_EENS_8epilogue10collective6detail29Sm90TmaWarpSpecializedAdapterINS1E_15DefaultEpilogueIfSI_SI_NS1D_6thread17LinearCombinationIfLi1EffLNS1I_9ScaleType4KindE0ELNS_15FloatRoundStyleE2EfEENS1_15EpilogueDefaultEEEEEvvEEEEvNT_6ParamsE)
        /*0008*/ 	.word	0x000000a8


	//----- nvinfo : EIATTR_FRAME_SIZE
	.align		4
.L_15:
        /*000c*/ 	.byte	0x04, 0x11
        /*000e*/ 	.short	(.L_17 - .L_16)
	.align		4
.L_16:
        /*0010*/ 	.word	index@(_ZN7cutlass13device_kernelINS_4gemm6kernel13GemmUniversalIN4cute5tupleIJiiiiEEENS1_10collective13CollectiveMmaINS1_34MainloopSm90TmaGmmaWarpSpecializedILi3ENS5_IJNS4_1CILi1EEESB_SB_EEENS1_35KernelTmaWarpSpecializedCooperativeEEENS5_IJNSA_ILi256EEESF_NSA_ILi32EEEEEEfNS5_IJlSB_lEEEfSI_NS4_8TiledMMAINS4_8MMA_AtomIJNS4_4SM904GMMA30MMA_64x256x8_F32TF32TF32_SS_TNILNSM_7ScaleInE1ELSO_1EEEEEENS4_6LayoutINS5_IJNSA_ILi2EEESB_SB_EEENS5_IJSB_NSA_ILi0EEESU_EEEEENS5_IJNS4_10UnderscoreESX_SX_EEEEENS4_13SM90_TMA_LOADENS4_14ComposedLayoutINS4_7SwizzleILi3ELi4ELi3EEENS4_18smem_ptr_flag_bitsILi32EEENSR_INS5_IJNSA_ILi8EEESG_EEENS5_IJSG_SB_EEEEEEEvNS4_8identityES10_S1A_vS1B_EENS_8epilogue10collective6detail29Sm90TmaWarpSpecializedAdapterINS1E_15DefaultEpilogueIfSI_SI_NS1D_6thread17LinearCombinationIfLi1EffLNS1I_9ScaleType4KindE0ELNS_15FloatRoundStyleE2EfEENS1_15EpilogueDefaultEEEEEvvEEEEvNT_6ParamsE)
        /*0014*/ 	.word	0x00000780


	//----- nvinfo : EIATTR_MIN_STACK_SIZE
	.align		4
.L_17:
        /*0018*/ 	.byte	0x04, 0x12
        /*001a*/ 	.short	(.L_19 - .L_18)
	.align		4
.L_18:
        /*001c*/ 	.word	index@(_ZN7cutlass13device_kernelINS_4gemm6kernel13GemmUniversalIN4cute5tupleIJiiiiEEENS1_10collective13CollectiveMmaINS1_34MainloopSm90TmaGmmaWarpSpecializedILi3ENS5_IJNS4_1CILi1EEESB_SB_EEENS1_35KernelTmaWarpSpecializedCooperativeEEENS5_IJNSA_ILi256EEESF_NSA_ILi32EEEEEEfNS5_IJlSB_lEEEfSI_NS4_8TiledMMAINS4_8MMA_AtomIJNS4_4SM904GMMA30MMA_64x256x8_F32TF32TF32_SS_TNILNSM_7ScaleInE1ELSO_1EEEEEENS4_6LayoutINS5_IJNSA_ILi2EEESB_SB_EEENS5_IJSB_NSA_ILi0EEESU_EEEEENS5_IJNS4_10UnderscoreESX_SX_EEEEENS4_13SM90_TMA_LOADENS4_14ComposedLayoutINS4_7SwizzleILi3ELi4ELi3EEENS4_18smem_ptr_flag_bitsILi32EEENSR_INS5_IJNSA_ILi8EEESG_EEENS5_IJSG_SB_EEEEEEEvNS4_8identityES10_S1A_vS1B_EENS_8epilogue10collective6detail29Sm90TmaWarpSpecializedAdapterINS1E_15DefaultEpilogueIfSI_SI_NS1D_6thread17LinearCombinationIfLi1EffLNS1I_9ScaleType4KindE0ELNS_15FloatRoundStyleE2EfEENS1_15EpilogueDefaultEEEEEvvEEEEvNT_6ParamsE)
        /*0020*/ 	.word	0x00000780
.L_19:


//--------------------- .nv.compat                --------------------------
	.section	.nv.compat,"",@"SHT_CUDA_COMPAT_INFO"
	.align	4
        /*0000*/ 	.byte	0x02, 0x09, 0x01, 0x00, 0x02, 0x02, 0x04, 0x00, 0x02, 0x05, 0x05, 0x00, 0x03, 0x07, 0x01, 0x01
        /*0010*/ 	.byte	0x02, 0x03, 0x01, 0x00, 0x02, 0x06, 0x01, 0x00, 0x04, 0x0b, 0x08, 0x00, 0x00, 0x00, 0x00, 0x00
        /*0020*/ 	.byte	0x00, 0x00, 0x00, 0x00


//--------------------- .nv.info._ZN7cutlass13device_kernelINS_4gemm6kernel13GemmUniversalIN4cute5tupleIJiiiiEEENS1_10collective13CollectiveMmaINS1_34MainloopSm90TmaGmmaWarpSpecializedILi3ENS5_IJNS4_1CILi1EEESB_SB_EEENS1_35KernelTmaWarpSpecializedCooperativeEEENS5_IJNSA_ILi256EEESF_NSA_ILi32EEEEEEfNS5_IJlSB_lEEEfSI_NS4_8TiledMMAINS4_8MMA_AtomIJNS4_4SM904GMMA30MMA_64x256x8_F32TF32TF32_SS_TNILNSM_7ScaleInE1ELSO_1EEEEEENS4_6LayoutINS5_IJNSA_ILi2EEESB_SB_EEENS5_IJSB_NSA_ILi0EEESU_EEEEENS5_IJNS4_10UnderscoreESX_SX_EEEEENS4_13SM90_TMA_LOADENS4_14ComposedLayoutINS4_7SwizzleILi3ELi4ELi3EEENS4_18smem_ptr_flag_bitsILi32EEENSR_INS5_IJNSA_ILi8EEESG_EEENS5_IJSG_SB_EEEEEEEvNS4_8identityES10_S1A_vS1B_EENS_8epilogue10collective6detail29Sm90TmaWarpSpecializedAdapterINS1E_15DefaultEpilogueIfSI_SI_NS1D_6thread17LinearCombinationIfLi1EffLNS1I_9ScaleType4KindE0ELNS_15FloatRoundStyleE2EfEENS1_15EpilogueDefaultEEEEEvvEEEEvNT_6ParamsE --------------------------
	.section	.nv.info._ZN7cutlass13device_kernelINS_4gemm6kernel13GemmUniversalIN4cute5tupleIJiiiiEEENS1_10collective13CollectiveMmaINS1_34MainloopSm90TmaGmmaWarpSpecializedILi3ENS5_IJNS4_1CILi1EEESB_SB_EEENS1_35KernelTmaWarpSpecializedCooperativeEEENS5_IJNSA_ILi256EEESF_NSA_ILi32EEEEEEfNS5_IJlSB_lEEEfSI_NS4_8TiledMMAINS4_8MMA_AtomIJNS4_4SM904GMMA30MMA_64x256x8_F32TF32TF32_SS_TNILNSM_7ScaleInE1ELSO_1EEEEEENS4_6LayoutINS5_IJNSA_ILi2EEESB_SB_EEENS5_IJSB_NSA_ILi0EEESU_EEEEENS5_IJNS4_10UnderscoreESX_SX_EEEEENS4_13SM90_TMA_LOADENS4_14ComposedLayoutINS4_7SwizzleILi3ELi4ELi3EEENS4_18smem_ptr_flag_bitsILi32EEENSR_INS5_IJNSA_ILi8EEESG_EEENS5_IJSG_SB_EEEEEEEvNS4_8identityES10_S1A_vS1B_EENS_8epilogue10collective6detail29Sm90TmaWarpSpecializedAdapterINS1E_15DefaultEpilogueIfSI_SI_NS1D_6thread17LinearCombinationIfLi1EffLNS1I_9ScaleType4KindE0ELNS_15FloatRoundStyleE2EfEENS1_15EpilogueDefaultEEEEEvvEEEEvNT_6ParamsE,"",@"SHT_CUDA_INFO"
	.sectionflags	@""
	.align	4


	//----- nvinfo : EIATTR_CUDA_API_VERSION
	.align		4
        /*0000*/ 	.byte	0x04, 0x37
        /*0002*/ 	.short	(.L_21 - .L_20)
.L_20:
        /*0004*/ 	.word	0x00000082


	//----- nvinfo : EIATTR_KPARAM_INFO
	.align		4
.L_21:
        /*0008*/ 	.byte	0x04, 0x17
        /*000a*/ 	.short	(.L_23 - .L_22)
.L_22:
        /*000c*/ 	.word	0x00000000
        /*0010*/ 	.short	0x0000
        /*0012*/ 	.short	0x0070
        /*0014*/ 	.byte	0x00, 0xf0, 0x01, 0x10


	//----- nvinfo : EIATTR_SPARSE_MMA_MASK
	.align		4
.L_23:
        /*0018*/ 	.byte	0x03, 0x50
        /*001a*/ 	.short	0x0000


	//----- nvinfo : EIATTR_MAXREG_COUNT
	.align		4
        /*001c*/ 	.byte	0x03, 0x1b
        /*001e*/ 	.short	0x00a8


	//----- nvinfo : EIATTR_NUM_BARRIERS
	.align		4
        /*0020*/ 	.byte	0x02, 0x4c
        /*0022*/ 	.byte	0x01
	.zero		1


	//----- nvinfo : EIATTR_EXTERNS
	.align		4
        /*0024*/ 	.byte	0x04, 0x0f
        /*0026*/ 	.short	(.L_25 - .L_24)


	//   ....[0]....
	.align		4
.L_24:
        /*0028*/ 	.word	index@(__assertfail)


	//----- nvinfo : EIATTR_ANNOTATIONS
	.align		4
.L_25:
        /*002c*/ 	.byte	0x04, 0x55
        /*002e*/ 	.short	(.L_27 - .L_26)


	//   ....[0]....
.L_26:
        /*0030*/ 	.word	0x00000001
        /*0034*/ 	.byte	0x70, 0x06, 0x00, 0x00, 0x01, 0x00, 0x00, 0x00, 0x90, 0x06, 0x00, 0x00, 0x01, 0x00, 0x00, 0x00
        /* <DEDUP_REMOVED lines=712> */
        /*2cc4*/ 	.byte	0x30, 0x7c, 0x01, 0x00, 0x01, 0x00, 0x00, 0x00, 0x50, 0x7c, 0x01, 0x00


	//----- nvinfo : EIATTR_MERCURY_ISA_VERSION
	.align		4
.L_27:
        /*2cd0*/ 	.byte	0x03, 0x5f
        /*2cd2*/ 	.short	0x0101


	//----- nvinfo : EIATTR_INT_WARP_WIDE_INSTR_OFFSETS
	.align		4
        /*2cd4*/ 	.byte	0x04, 0x31
        /*2cd6*/ 	.short	(.L_29 - .L_28)


	//   ....[0]....
.L_28:
        /*2cd8*/ 	.word	0x000004e0


	//   ....[1]....
        /*2cdc*/ 	.word	0x000004f0


	//   ....[2]....
        /*2ce0*/ 	.word	0x00000580


	//----- nvinfo : EIATTR_COOP_GROUP_MASK_REGIDS
	.align		4
.L_29:
        /*2ce4*/ 	.byte	0x04, 0x29
        /*2ce6*/ 	.short	(.L_31 - .L_30)


	//   ....[0]....
.L_30:
        /*2ce8*/ 	.word	0xffffffff


	//   ....[1]....
        /*2cec*/ 	.word	0xffffffff


	//   ....[2]....
        /*2cf0*/ 	.word	0xffffffff


	//   ....[3]....
        /*2cf4*/ 	.word	0xffffffff


	//   ....[4]....
        /*2cf8*/ 	.word	0xffffffff


	//----- nvinfo : EIATTR_COOP_GROUP_INSTR_OFFSETS
	.align		4
.L_31:
        /*2cfc*/ 	.byte	0x04, 0x28
        /*2cfe*/ 	.short	(.L_33 - .L_32)


	//   ....[0]....
.L_32:
        /*2d00*/ 	.word	0x00000070


	//   ....[1]....
        /*2d04*/ 	.word	0x00000080


	//   ....[2]....
        /*2d08*/ 	.word	0x000001a0


	//   ....[3]....
        /*2d0c*/ 	.word	0x00000390


	//   ....[4]....
        /*2d10*/ 	.word	0x00001150


	//----- nvinfo : EIATTR_REG_RECONFIG
	.align		4
.L_33:
        /*2d14*/ 	.byte	0x01, 0x54
	.zero		2


	//----- nvinfo : EIATTR_SYSCALL_OFFSETS
	.align		4
        /*2d18*/ 	.byte	0x04, 0x46
        /*2d1a*/ 	.short	(.L_35 - .L_34)


	//   ....[0]....
.L_34:
        /*2d1c*/ 	.word	0x00001300


	//----- nvinfo : EIATTR_MBARRIER_INSTR_OFFSETS
	.align		4
.L_35:
        /*2d20*/ 	.byte	0x04, 0x39
        /*2d22*/ 	.short	(.L_37 - .L_36)


	//   ....[0]....
.L_36:
        /*2d24*/ 	.word	0x00000320
        /*2d28*/ 	.word	0x000000ff
        /*2d2c*/ 	.word	0x00000000
        /*2d30*/ 	.short	0x0100
        /*2d32*/ 	.byte	0x08
	.zero		1


	//   ....[1]....
        /*2d34*/ 	.word	0x00000330
        /*2d38*/ 	.word	0x000000ff
        /*2d3c*/ 	.word	0x00000018
        /*2d40*/ 	.short	0x0100
        /*2d42*/ 	.byte	0x08
	.zero		1


	//   ....[2]....
        /*2d44*/ 	.word	0x00000340
        /*2d48*/ 	.word	0x000000ff
        /*2d4c*/ 	.word	0x00000008
        /*2d50*/ 	.short	0x0100
        /*2d52*/ 	.byte	0x08
	.zero		1


	//   ....[3]....
        /*2d54*/ 	.word	0x00000350
        /*2d58*/ 	.word	0x000000ff
        /*2d5c*/ 	.word	0x00000020
        /*2d60*/ 	.short	0x0100
        /*2d62*/ 	.byte	0x08
	.zero		1


	//   ....[4]....
        /*2d64*/ 	.word	0x00000360
        /*2d68*/ 	.word	0x000000ff
        /*2d6c*/ 	.word	0x00000010
        /*2d70*/ 	.short	0x0100
        /*2d72*/ 	.byte	0x08
	.zero		1


	//   ....[5]....
        /*2d74*/ 	.word	0x00000370
        /*2d78*/ 	.word	0x000000ff
        /*2d7c*/ 	.word	0x00000028
        /*2d80*/ 	.short	0x0100
        /*2d82*/ 	.byte	0x08
	.zero		1


	//   ....[6]....
        /*2d84*/ 	.word	0x00000600
        /*2d88*/ 	.word	0x000000ff
        /*2d8c*/ 	.word	0x00000040
        /*2d90*/ 	.short	0x0100
        /*2d92*/ 	.byte	0x10
	.zero		1


	//   ....[7]....
        /*2d94*/ 	.word	0x000006a0
        /*2d98*/ 	.word	0x000000ff
        /*2d9c*/ 	.word	0x00000048
        /*2da0*/ 	.short	0x0100
        /*2da2*/ 	.byte	0x10
	.zero		1


	//   ....[8]....
        /*2da4*/ 	.word	0x000013a0
        /*2da8*/ 	.word	0x00000003
        /*2dac*/ 	.word	0x00000000
        /*2db0*/ 	.short	0x010a
        /*2db2*/ 	.byte	0x3f
	.zero		1


	//   ....[9]....
        /*2db4*/ 	.word	0x000013e0
        /*2db8*/ 	.word	0x00000003
        /*2dbc*/ 	.word	0x00000000
        /*2dc0*/ 	.short	0x010a
        /*2dc2*/ 	.byte	0x3f
	.zero		1


	//   ....[10]....
        /*2dc4*/ 	.word	0x000049d0
        /*2dc8*/ 	.word	0x000000ff
        /*2dcc*/ 	.word	0x00000000
        /*2dd0*/ 	.short	0x010a
        /*2dd2*/ 	.byte	0x08
	.zero		1


	//   ....[11]....
        /*2dd4*/ 	.word	0x00004a10
        /*2dd8*/ 	.word	0x000000ff
        /*2ddc*/ 	.word	0x00000000
        /*2de0*/ 	.short	0x010a
        /*2de2*/ 	.byte	0x08
	.zero		1


	//   ....[12]....
        /*2de4*/ 	.word	0x00008ad0
        /*2de8*/ 	.word	0x000000ff
        /*2dec*/ 	.word	0x00000000
        /*2df0*/ 	.short	0x0101
        /*2df2*/ 	.byte	0x0d
	.zero		1


	//   ....[13]....
        /*2df4*/ 	.word	0x00008ce0
        /*2df8*/ 	.word	0x000000ff
        /*2dfc*/ 	.word	0x00000000
        /*2e00*/ 	.short	0x0101
        /*2e02*/ 	.byte	0x06
	.zero		1


	//   ....[14]....
        /*2e04*/ 	.word	0x00017800
        /*2e08*/ 	.word	0x0000000a
        /*2e0c*/ 	.word	0x00000018
        /*2e10*/ 	.short	0x010a
        /*2e12*/ 	.byte	0x3f
	.zero		1


	//   ....[15]....
        /*2e14*/ 	.word	0x00017b50
        /*2e18*/ 	.word	0x00000002
        /*2e1c*/ 	.word	0x00000048
        /*2e20*/ 	.short	0x0101
        /*2e22*/ 	.byte	0x3f
	.zero		1


	//   ....[16]....
        /*2e24*/ 	.word	0x00018350
        /*2e28*/ 	.word	0x00000005
        /*2e2c*/ 	.word	0x00000000
        /*2e30*/ 	.short	0x010a
        /*2e32*/ 	.byte	0x3f
	.zero		1


	//   ....[17]....
        /*2e34*/ 	.word	0x000183e0
        /*2e38*/ 	.word	0x00000007
        /*2e3c*/ 	.word	0x00000000
        /*2e40*/ 	.short	0x010a
        /*2e42*/ 	.byte	0x3f
	.zero		1


	//   ....[18]....
        /*2e44*/ 	.word	0x00018470
        /*2e48*/ 	.word	0x00000003
        /*2e4c*/ 	.word	0x00000000
        /*2e50*/ 	.short	0x010a
        /*2e52*/ 	.byte	0x3f
	.zero		1


	//   ....[19]....
        /*2e54*/ 	.word	0x000184d0
        /*2e58*/ 	.word	0x00000003
        /*2e5c*/ 	.word	0x00000000
        /*2e60*/ 	.short	0x010a
        /*2e62*/ 	.byte	0x3f
	.zero		1


	//   ....[20]....
        /*2e64*/ 	.word	0x00018530
        /*2e68*/ 	.word	0x00000004
        /*2e6c*/ 	.word	0x00000000
        /*2e70*/ 	.short	0x010a
        /*2e72*/ 	.byte	0x3f
	.zero		1


	//   ....[21]....
        /*2e74*/ 	.word	0x00018600
        /*2e78*/ 	.word	0x0000000a
        /*2e7c*/ 	.word	0x00000018
        /*2e80*/ 	.short	0x010a
        /*2e82*/ 	.byte	0x3f
	.zero		1


	//   ....[22]....
        /*2e84*/ 	.word	0x000186d0
        /*2e88*/ 	.word	0x00000005
        /*2e8c*/ 	.word	0x00000000
        /*2e90*/ 	.short	0x010a
        /*2e92*/ 	.byte	0x3f
	.zero		1


	//   ....[23]....
        /*2e94*/ 	.word	0x00018720
        /*2e98*/ 	.word	0x00000007
        /*2e9c*/ 	.word	0x00000000
        /*2ea0*/ 	.short	0x010a
        /*2ea2*/ 	.byte	0x3f
	.zero		1


	//----- nvinfo : EIATTR_NUM_MBARRIERS
	.align		4
.L_37:
        /*2ea4*/ 	.byte	0x03, 0x38
        /*2ea6*/ 	.short	0x0008


	//----- nvinfo : EIATTR_EXIT_INSTR_OFFSETS
	.align		4
        /*2ea8*/ 	.byte	0x04, 0x1c
        /*2eaa*/ 	.short	(.L_39 - .L_38)


	//   ....[0]....
.L_38:
        /*2eac*/ 	.word	0x00000700


	//   ....[1]....
        /*2eb0*/ 	.word	0x00001070


	//   ....[2]....
        /*2eb4*/ 	.word	0x00016d80


	//   ....[3]....
        /*2eb8*/ 	.word	0x00017490


	//   ....[4]....
        /*2ebc*/ 	.word	0x000184c0


	//----- nvinfo : EIATTR_MAX_THREADS
	.align		4
.L_39:
        /*2ec0*/ 	.byte	0x04, 0x05
        /*2ec2*/ 	.short	(.L_41 - .L_40)
.L_40:
        /*2ec4*/ 	.word	0x00000180
        /*2ec8*/ 	.word	0x00000001
        /*2ecc*/ 	.word	0x00000001


	//----- nvinfo : EIATTR_CRS_STACK_SIZE
	.align		4
.L_41:
        /*2ed0*/ 	.byte	0x04, 0x1e
        /*2ed2*/ 	.short	(.L_43 - .L_42)
.L_42:
        /*2ed4*/ 	.word	0x00000000


	//----- nvinfo : EIATTR_CBANK_PARAM_SIZE
	.align		4
.L_43:
        /*2ed8*/ 	.byte	0x03, 0x19
        /*2eda*/ 	.short	0x0470


	//----- nvinfo : EIATTR_PARAM_CBANK
	.align		4
        /*2edc*/ 	.byte	0x04, 0x0a
        /*2ede*/ 	.short	(.L_45 - .L_44)
	.align		4
.L_44:
        /*2ee0*/ 	.word	index@(.nv.constant0._ZN7cutlass13device_kernelINS_4gemm6kernel13GemmUniversalIN4cute5tupleIJiiiiEEENS1_10collective13CollectiveMmaINS1_34MainloopSm90TmaGmmaWarpSpecializedILi3ENS5_IJNS4_1CILi1EEESB_SB_EEENS1_35KernelTmaWarpSpecializedCooperativeEEENS5_IJNSA_ILi256EEESF_NSA_ILi32EEEEEEfNS5_IJlSB_lEEEfSI_NS4_8TiledMMAINS4_8MMA_AtomIJNS4_4SM904GMMA30MMA_64x256x8_F32TF32TF32_SS_TNILNSM_7ScaleInE1ELSO_1EEEEEENS4_6LayoutINS5_IJNSA_ILi2EEESB_SB_EEENS5_IJSB_NSA_ILi0EEESU_EEEEENS5_IJNS4_10UnderscoreESX_SX_EEEEENS4_13SM90_TMA_LOADENS4_14ComposedLayoutINS4_7SwizzleILi3ELi4ELi3EEENS4_18smem_ptr_flag_bitsILi32EEENSR_INS5_IJNSA_ILi8EEESG_EEENS5_IJSG_SB_EEEEEEEvNS4_8identityES10_S1A_vS1B_EENS_8epilogue10collective6detail29Sm90TmaWarpSpecializedAdapterINS1E_15DefaultEpilogueIfSI_SI_NS1D_6thread17LinearCombinationIfLi1EffLNS1I_9ScaleType4KindE0ELNS_15FloatRoundStyleE2EfEENS1_15EpilogueDefaultEEEEEvvEEEEvNT_6ParamsE)
        /*2ee4*/ 	.short	0x0210
        /*2ee6*/ 	.short	0x0470


	//----- nvinfo : EIATTR_SW_WAR
	.align		4
.L_45:
        /*2ee8*/ 	.byte	0x04, 0x36
        /*2eea*/ 	.short	(.L_47 - .L_46)
.L_46:
        /*2eec*/ 	.word	0x00000008
.L_47:


//--------------------- .nv.callgraph             --------------------------
	.section	.nv.callgraph,"",@"SHT_CUDA_CALLGRAPH"
	.align	4
	.sectionentsize	8
	.align		4
        /*0000*/ 	.word	0x00000000
	.align		4
        /*0004*/ 	.word	0xffffffff
	.align		4
        /*0008*/ 	.word	index@(_ZN7cutlass13device_kernelINS_4gemm6kernel13GemmUniversalIN4cute5tupleIJiiiiEEENS1_10collective13CollectiveMmaINS1_34MainloopSm90TmaGmmaWarpSpecializedILi3ENS5_IJNS4_1CILi1EEESB_SB_EEENS1_35KernelTmaWarpSpecializedCooperativeEEENS5_IJNSA_ILi256EEESF_NSA_ILi32EEEEEEfNS5_IJlSB_lEEEfSI_NS4_8TiledMMAINS4_8MMA_AtomIJNS4_4SM904GMMA30MMA_64x256x8_F32TF32TF32_SS_TNILNSM_7ScaleInE1ELSO_1EEEEEENS4_6LayoutINS5_IJNSA_ILi2EEESB_SB_EEENS5_IJSB_NSA_ILi0EEESU_EEEEENS5_IJNS4_10UnderscoreESX_SX_EEEEENS4_13SM90_TMA_LOADENS4_14ComposedLayoutINS4_7SwizzleILi3ELi4ELi3EEENS4_18smem_ptr_flag_bitsILi32EEENSR_INS5_IJNSA_ILi8EEESG_EEENS5_IJSG_SB_EEEEEEEvNS4_8identityES10_S1A_vS1B_EENS_8epilogue10collective6detail29Sm90TmaWarpSpecializedAdapterINS1E_15DefaultEpilogueIfSI_SI_NS1D_6thread17LinearCombinationIfLi1EffLNS1I_9ScaleType4KindE0ELNS_15FloatRoundStyleE2EfEENS1_15EpilogueDefaultEEEEEvvEEEEvNT_6ParamsE)
	.align		4
        /*000c*/ 	.word	index@(__assertfail)
	.align		4
        /*0010*/ 	.word	0x00000000
	.align		4
        /*0014*/ 	.word	0xfffffffe
	.align		4
        /*0018*/ 	.word	0x00000000
	.align		4
        /*001c*/ 	.word	0xfffffffd
	.align		4
        /*0020*/ 	.word	0x00000000
	.align		4
        /*0024*/ 	.word	0xfffffffc


//--------------------- .nv.constant4             --------------------------
	.section	.nv.constant4,"a",@progbits
	.align	8
	.align		8
.nv.constant4:
        /*0000*/ 	.dword	__assertfail
	.align		8
        /*0008*/ 	.dword	__unnamed_1
	.align		8
        /*0010*/ 	.dword	_ZN40_INTERNAL_530b76fc_4_k_cu_fa808c91_261844cuda3std3__45__cpo5beginE
	.align		8
        /*0018*/ 	.dword	_ZN40_INTERNAL_530b76fc_4_k_cu_fa808c91_261844cuda3std3__45__cpo3endE
	.align		8
        /*0020*/ 	.dword	_ZN40_INTERNAL_530b76fc_4_k_cu_fa808c91_261844cuda3std3__45__cpo6cbeginE
	.align		8
        /*0028*/ 	.dword	_ZN40_INTERNAL_530b76fc_4_k_cu_fa808c91_261844cuda3std3__45__cpo4cendE
	.align		8
        /*0030*/ 	.dword	_ZN40_INTERNAL_530b76fc_4_k_cu_fa808c91_261844cuda3std3__442_GLOBAL__N__530b76fc_4_k_cu_fa808c91_261846ignoreE
	.align		8
        /*0038*/ 	.dword	_ZN40_INTERNAL_530b76fc_4_k_cu_fa808c91_261844cuda3std3__419piecewise_constructE
	.align		8
        /*0040*/ 	.dword	_ZN40_INTERNAL_530b76fc_4_k_cu_fa808c91_261844cuda3std3__48in_placeE
	.align		8
        /*0048*/ 	.dword	_ZN40_INTERNAL_530b76fc_4_k_cu_fa808c91_261844cuda3std6ranges3__45__cpo4swapE
	.align		8
        /*0050*/ 	.dword	_ZN40_INTERNAL_530b76fc_4_k_cu_fa808c91_261844cuda3std6ranges3__45__cpo9iter_moveE
	.align		8
        /*0058*/ 	.dword	_ZN40_INTERNAL_530b76fc_4_k_cu_fa808c91_261844cute7productE
	.align		8
        /*0060*/ 	.dword	_ZN40_INTERNAL_530b76fc_4_k_cu_fa808c91_261844cute1_E
	.align		8
        /*0068*/ 	.dword	$str$22
	.align		8
        /*0070*/ 	.dword	$str$23


//--------------------- .text._ZN7cutlass13device_kernelINS_4gemm6kernel13GemmUniversalIN4cute5tupleIJiiiiEEENS1_10collective13CollectiveMmaINS1_34MainloopSm90TmaGmmaWarpSpecializedILi3ENS5_IJNS4_1CILi1EEESB_SB_EEENS1_35KernelTmaWarpSpecializedCooperativeEEENS5_IJNSA_ILi256EEESF_NSA_ILi32EEEEEEfNS5_IJlSB_lEEEfSI_NS4_8TiledMMAINS4_8MMA_AtomIJNS4_4SM904GMMA30MMA_64x256x8_F32TF32TF32_SS_TNILNSM_7ScaleInE1ELSO_1EEEEEENS4_6LayoutINS5_IJNSA_ILi2EEESB_SB_EEENS5_IJSB_NSA_ILi0EEESU_EEEEENS5_IJNS4_10UnderscoreESX_SX_EEEEENS4_13SM90_TMA_LOADENS4_14ComposedLayoutINS4_7SwizzleILi3ELi4ELi3EEENS4_18smem_ptr_flag_bitsILi32EEENSR_INS5_IJNSA_ILi8EEESG_EEENS5_IJSG_SB_EEEEEEEvNS4_8identityES10_S1A_vS1B_EENS_8epilogue10collective6detail29Sm90TmaWarpSpecializedAdapterINS1E_15DefaultEpilogueIfSI_SI_NS1D_6thread17LinearCombinationIfLi1EffLNS1I_9ScaleType4KindE0ELNS_15FloatRoundStyleE2EfEENS1_15EpilogueDefaultEEEEEvvEEEEvNT_6ParamsE --------------------------
	.section	.text._ZN7cutlass13device_kernelINS_4gemm6kernel13GemmUniversalIN4cute5tupleIJiiiiEEENS1_10collective13CollectiveMmaINS1_34MainloopSm90TmaGmmaWarpSpecializedILi3ENS5_IJNS4_1CILi1EEESB_SB_EEENS1_35KernelTmaWarpSpecializedCooperativeEEENS5_IJNSA_ILi256EEESF_NSA_ILi32EEEEEEfNS5_IJlSB_lEEEfSI_NS4_8TiledMMAINS4_8MMA_AtomIJNS4_4SM904GMMA30MMA_64x256x8_F32TF32TF32_SS_TNILNSM_7ScaleInE1ELSO_1EEEEEENS4_6LayoutINS5_IJNSA_ILi2EEESB_SB_EEENS5_IJSB_NSA_ILi0EEESU_EEEEENS5_IJNS4_10UnderscoreESX_SX_EEEEENS4_13SM90_TMA_LOADENS4_14ComposedLayoutINS4_7SwizzleILi3ELi4ELi3EEENS4_18smem_ptr_flag_bitsILi32EEENSR_INS5_IJNSA_ILi8EEESG_EEENS5_IJSG_SB_EEEEEEEvNS4_8identityES10_S1A_vS1B_EENS_8epilogue10collective6detail29Sm90TmaWarpSpecializedAdapterINS1E_15DefaultEpilogueIfSI_SI_NS1D_6thread17LinearCombinationIfLi1EffLNS1I_9ScaleType4KindE0ELNS_15FloatRoundStyleE2EfEENS1_15EpilogueDefaultEEEEEvvEEEEvNT_6ParamsE,"ax",@progbits
	.align	128
.text._ZN7cutlass13device_kernelINS_4gemm6kernel13GemmUniversalIN4cute5tupleIJiiiiEEENS1_10collective13CollectiveMmaINS1_34MainloopSm90TmaGmmaWarpSpecializedILi3ENS5_IJNS4_1CILi1EEESB_SB_EEENS1_35KernelTmaWarpSpecializedCooperativeEEENS5_IJNSA_ILi256EEESF_NSA_ILi32EEEEEEfNS5_IJlSB_lEEEfSI_NS4_8TiledMMAINS4_8MMA_AtomIJNS4_4SM904GMMA30MMA_64x256x8_F32TF32TF32_SS_TNILNSM_7ScaleInE1ELSO_1EEEEEENS4_6LayoutINS5_IJNSA_ILi2EEESB_SB_EEENS5_IJSB_NSA_ILi0EEESU_EEEEENS5_IJNS4_10UnderscoreESX_SX_EEEEENS4_13SM90_TMA_LOADENS4_14ComposedLayoutINS4_7SwizzleILi3ELi4ELi3EEENS4_18smem_ptr_flag_bitsILi32EEENSR_INS5_IJNSA_ILi8EEESG_EEENS5_IJSG_SB_EEEEEEEvNS4_8identityES10_S1A_vS1B_EENS_8epilogue10collective6detail29Sm90TmaWarpSpecializedAdapterINS1E_15DefaultEpilogueIfSI_SI_NS1D_6thread17LinearCombinationIfLi1EffLNS1I_9ScaleType4KindE0ELNS_15FloatRoundStyleE2EfEENS1_15EpilogueDefaultEEEEEvvEEEEvNT_6ParamsE:
        .type           _ZN7cutlass13device_kernelINS_4gemm6kernel13GemmUniversalIN4cute5tupleIJiiiiEEENS1_10collective13CollectiveMmaINS1_34MainloopSm90TmaGmmaWarpSpecializedILi3ENS5_IJNS4_1CILi1EEESB_SB_EEENS1_35KernelTmaWarpSpecializedCooperativeEEENS5_IJNSA_ILi256EEESF_NSA_ILi32EEEEEEfNS5_IJlSB_lEEEfSI_NS4_8TiledMMAINS4_8MMA_AtomIJNS4_4SM904GMMA30MMA_64x256x8_F32TF32TF32_SS_TNILNSM_7ScaleInE1ELSO_1EEEEEENS4_6LayoutINS5_IJNSA_ILi2EEESB_SB_EEENS5_IJSB_NSA_ILi0EEESU_EEEEENS5_IJNS4_10UnderscoreESX_SX_EEEEENS4_13SM90_TMA_LOADENS4_14ComposedLayoutINS4_7SwizzleILi3ELi4ELi3EEENS4_18smem_ptr_flag_bitsILi32EEENSR_INS5_IJNSA_ILi8EEESG_EEENS5_IJSG_SB_EEEEEEEvNS4_8identityES10_S1A_vS1B_EENS_8epilogue10collective6detail29Sm90TmaWarpSpecializedAdapterINS1E_15DefaultEpilogueIfSI_SI_NS1D_6thread17LinearCombinationIfLi1EffLNS1I_9ScaleType4KindE0ELNS_15FloatRoundStyleE2EfEENS1_15EpilogueDefaultEEEEEvvEEEEvNT_6ParamsE,@function
        .size           _ZN7cutlass13device_kernelINS_4gemm6kernel13GemmUniversalIN4cute5tupleIJiiiiEEENS1_10collective13CollectiveMmaINS1_34MainloopSm90TmaGmmaWarpSpecializedILi3ENS5_IJNS4_1CILi1EEESB_SB_EEENS1_35KernelTmaWarpSpecializedCooperativeEEENS5_IJNSA_ILi256EEESF_NSA_ILi32EEEEEEfNS5_IJlSB_lEEEfSI_NS4_8TiledMMAINS4_8MMA_AtomIJNS4_4SM904GMMA30MMA_64x256x8_F32TF32TF32_SS_TNILNSM_7ScaleInE1ELSO_1EEEEEENS4_6LayoutINS5_IJNSA_ILi2EEESB_SB_EEENS5_IJSB_NSA_ILi0EEESU_EEEEENS5_IJNS4_10UnderscoreESX_SX_EEEEENS4_13SM90_TMA_LOADENS4_14ComposedLayoutINS4_7SwizzleILi3ELi4ELi3EEENS4_18smem_ptr_flag_bitsILi32EEENSR_INS5_IJNSA_ILi8EEESG_EEENS5_IJSG_SB_EEEEEEEvNS4_8identityES10_S1A_vS1B_EENS_8epilogue10collective6detail29Sm90TmaWarpSpecializedAdapterINS1E_15DefaultEpilogueIfSI_SI_NS1D_6thread17LinearCombinationIfLi1EffLNS1I_9ScaleType4KindE0ELNS_15FloatRoundStyleE2EfEENS1_15EpilogueDefaultEEEEEvvEEEEvNT_6ParamsE,(.L_x_574 - _ZN7cutlass13device_kernelINS_4gemm6kernel13GemmUniversalIN4cute5tupleIJiiiiEEENS1_10collective13CollectiveMmaINS1_34MainloopSm90TmaGmmaWarpSpecializedILi3ENS5_IJNS4_1CILi1EEESB_SB_EEENS1_35KernelTmaWarpSpecializedCooperativeEEENS5_IJNSA_ILi256EEESF_NSA_ILi32EEEEEEfNS5_IJlSB_lEEEfSI_NS4_8TiledMMAINS4_8MMA_AtomIJNS4_4SM904GMMA30MMA_64x256x8_F32TF32TF32_SS_TNILNSM_7ScaleInE1ELSO_1EEEEEENS4_6LayoutINS5_IJNSA_ILi2EEESB_SB_EEENS5_IJSB_NSA_ILi0EEESU_EEEEENS5_IJNS4_10UnderscoreESX_SX_EEEEENS4_13SM90_TMA_LOADENS4_14ComposedLayoutINS4_7SwizzleILi3ELi4ELi3EEENS4_18smem_ptr_flag_bitsILi32EEENSR_INS5_IJNSA_ILi8EEESG_EEENS5_IJSG_SB_EEEEEEEvNS4_8identityES10_S1A_vS1B_EENS_8epilogue10collective6detail29Sm90TmaWarpSpecializedAdapterINS1E_15DefaultEpilogueIfSI_SI_NS1D_6thread17LinearCombinationIfLi1EffLNS1I_9ScaleType4KindE0ELNS_15FloatRoundStyleE2EfEENS1_15EpilogueDefaultEEEEEvvEEEEvNT_6ParamsE)
        .other          _ZN7cutlass13device_kernelINS_4gemm6kernel13GemmUniversalIN4cute5tupleIJiiiiEEENS1_10collective13CollectiveMmaINS1_34MainloopSm90TmaGmmaWarpSpecializedILi3ENS5_IJNS4_1CILi1EEESB_SB_EEENS1_35KernelTmaWarpSpecializedCooperativeEEENS5_IJNSA_ILi256EEESF_NSA_ILi32EEEEEEfNS5_IJlSB_lEEEfSI_NS4_8TiledMMAINS4_8MMA_AtomIJNS4_4SM904GMMA30MMA_64x256x8_F32TF32TF32_SS_TNILNSM_7ScaleInE1ELSO_1EEEEEENS4_6LayoutINS5_IJNSA_ILi2EEESB_SB_EEENS5_IJSB_NSA_ILi0EEESU_EEEEENS5_IJNS4_10UnderscoreESX_SX_EEEEENS4_13SM90_TMA_LOADENS4_14ComposedLayoutINS4_7SwizzleILi3ELi4ELi3EEENS4_18smem_ptr_flag_bitsILi32EEENSR_INS5_IJNSA_ILi8EEESG_EEENS5_IJSG_SB_EEEEEEEvNS4_8identityES10_S1A_vS1B_EENS_8epilogue10collective6detail29Sm90TmaWarpSpecializedAdapterINS1E_15DefaultEpilogueIfSI_SI_NS1D_6thread17LinearCombinationIfLi1EffLNS1I_9ScaleType4KindE0ELNS_15FloatRoundStyleE2EfEENS1_15EpilogueDefaultEEEEEvvEEEEvNT_6ParamsE,@"STO_CUDA_ENTRY STV_DEFAULT"
_ZN7cutlass13device_kernelINS_4gemm6kernel13GemmUniversalIN4cute5tupleIJiiiiEEENS1_10collective13CollectiveMmaINS1_34MainloopSm90TmaGmmaWarpSpecializedILi3ENS5_IJNS4_1CILi1EEESB_SB_EEENS1_35KernelTmaWarpSpecializedCooperativeEEENS5_IJNSA_ILi256EEESF_NSA_ILi32EEEEEEfNS5_IJlSB_lEEEfSI_NS4_8TiledMMAINS4_8MMA_AtomIJNS4_4SM904GMMA30MMA_64x256x8_F32TF32TF32_SS_TNILNSM_7ScaleInE1ELSO_1EEEEEENS4_6LayoutINS5_IJNSA_ILi2EEESB_SB_EEENS5_IJSB_NSA_ILi0EEESU_EEEEENS5_IJNS4_10UnderscoreESX_SX_EEEEENS4_13SM90_TMA_LOADENS4_14ComposedLayoutINS4_7SwizzleILi3ELi4ELi3EEENS4_18smem_ptr_flag_bitsILi32EEENSR_INS5_IJNSA_ILi8EEESG_EEENS5_IJSG_SB_EEEEEEEvNS4_8identityES10_S1A_vS1B_EENS_8epilogue10collective6detail29Sm90TmaWarpSpecializedAdapterINS1E_15DefaultEpilogueIfSI_SI_NS1D_6thread17LinearCombinationIfLi1EffLNS1I_9ScaleType4KindE0ELNS_15FloatRoundStyleE2EfEENS1_15EpilogueDefaultEEEEEvvEEEEvNT_6ParamsE:
[----:B------:R-:W0:Y:S02]  /*0000*/  LDC R1, c[0x0][0x28] ;  /* 0x00000a00ff017b82 */ /* 0x000e240000000800 */
[----:B0-----:R-:W-:Y:S01]  /*0010*/  IADD3 R1, R1, -0x780, RZ ;  /* 0xfffff88001017810 */ /* 0x001fe20007ffe0ff */
[----:B------:R-:W0:Y:S01]  /*0020*/  S2R R2, SR_TID.X ;  /* 0x0000000000027919 */ /* 0x000e220000002100 */
[----:B------:R-:W-:Y:S01]  /*0030*/  ELECT P0, URZ, PT ;  /* 0x00000000003f782f */ /* 0x000fe20003800000 */
[----:B------:R-:W-:Y:S01]  /*0040*/  BSSY B0, `(.L_x_0) ;  /* 0x0000015000007945 */ /* 0x000fe20003800000 */
[--C-:B0-----:R-:W-:Y:S02]  /*0050*/  SHF.R.U32.HI R0, RZ, 0x5, R2.reuse ;  /* 0x00000005ff007819 */ /* 0x101fe40000011602 */
[----:B------:R-:W-:-:S03]  /*0060*/  SHF.R.U32.HI R160, RZ, 0x7, R2 ;  /* 0x00000007ffa07819 */ /* 0x000fc60000011602 */
[----:B------:R-:W0:Y:S04]  /*0070*/  SHFL.IDX PT, R3, R0, RZ, 0x1f ;  /* 0x00001fff00037589 */ /* 0x000e2800000e0000 */
[----:B------:R-:W1:Y:S01]  /*0080*/  SHFL.IDX PT, R2, R160, RZ, 0x1f ;  /* 0x00001fffa0027589 */ /* 0x000e6200000e0000 */
[----:B0-----:R-:W-:Y:S02]  /*0090*/  R2UR UR10, R3 ;  /* 0x00000000030a72ca */ /* 0x001fe400000e0000 */
[----:B-1----:R-:W-:-:S11]  /*00a0*/  R2UR UR5, R2 ;  /* 0x00000000020572ca */ /* 0x002fd600000e0000 */
[----:B------:R-:W-:Y:S02]  /*00b0*/  USHF.R.S32.HI UR4, URZ, 0x1f, UR10 ;  /* 0x0000001f3f047899 */ /* 0x000fe4000801140a */
[----:B------:R-:W-:Y:S02]  /*00c0*/  ISETP.NE.OR P0, PT, RZ, UR10, !P0 ;  /* 0x0000000aff007c0c */ /* 0x000fe4000c705670 */
[----:B------:R-:W-:-:S04]  /*00d0*/  ULEA.HI UR4, UR4, UR10, URZ, 0x2 ;  /* 0x0000000a04047291 */ /* 0x000fc8000f8f103f */
[----:B------:R-:W-:-:S04]  /*00e0*/  ULOP3.LUT UR4, UR4, 0xfffffffc, URZ, 0xc0, !UPT ;  /* 0xfffffffc04047892 */ /* 0x000fc8000f8ec03f */
[----:B------:R-:W-:-:S03]  /*00f0*/  UIADD3 UR10, UR10, -UR4, URZ ;  /* 0x800000040a0a7290 */ /* 0x000fc6000fffe03f */
[----:B------:R-:W-:Y:S09]  /*0100*/  @P0 BRA `(.L_x_1) ;  /* 0x0000000000200947 */ /* 0x000ff20003800000 */
[----:B------:R-:W-:Y:S02]  /*0110*/  ULDC.64 UR6, c[0x0][0x198] ;  /* 0x0000660000067ab9 */ /* 0x000fe40000000a00 */
[----:B------:R-:W-:Y:S02]  /*0120*/  UIADD3 UR8, UP0, UR6, 0xf0, URZ ;  /* 0x000000f006087890 */ /* 0x000fe4000ff1e03f */
[----:B------:R-:W-:Y:S02]  /*0130*/  UIADD3 UR6, UP1, UR6, 0x1f0, URZ ;  /* 0x000001f006067890 */ /* 0x000fe4000ff3e03f */
[----:B------:R-:W-:Y:S02]  /*0140*/  UIADD3.X UR9, URZ, UR7, URZ, UP0, !UPT ;  /* 0x000000073f097290 */ /* 0x000fe400087fe43f */
[----:B------:R-:W-:-:S07]  /*0150*/  UIADD3.X UR7, URZ, UR7, URZ, UP1, !UPT ;  /* 0x000000073f077290 */ /* 0x000fce0008ffe43f */
[----:B------:R0:W-:Y:S02]  /*0160*/  UTMACCTL.PF [UR8] ;  /* 0x00000000080079b9 */ /* 0x0001e40008040000 */
[----:B------:R0:W-:Y:S02]  /*0170*/  UTMACCTL.PF [UR6] ;  /* 0x00000000060079b9 */ /* 0x0001e40008040000 */
[----:B0-----:R-:W-:Y:S01]  /*0180*/  NOP ;  /* 0x0000000000007918 */ /* 0x001fe20000000000 */
.L_x_1:
[----:B------:R-:W-:Y:S05]  /*0190*/  BSYNC B0 ;  /* 0x0000000000007941 */ /* 0x000fea0003800000 */
.L_x_0:
[----:B------:R-:W0:Y:S01]  /*01a0*/  SHFL.IDX PT, R2, R0, RZ, 0x1f ;  /* 0x00001fff00027589 */ /* 0x000e2200000e0000 */
[----:B------:R-:W-:Y:S01]  /*01b0*/  UISETP.NE.AND UP0, UPT, UR10, 0x3, UPT ;  /* 0x000000030a00788c */ /* 0x000fe2000bf05270 */
[----:B------:R-:W-:Y:S01]  /*01c0*/  ISETP.NE.AND P1, PT, RZ, UR5, PT ;  /* 0x00000005ff007c0c */ /* 0x000fe2000bf25270 */
[----:B------:R-:W-:Y:S02]  /*01d0*/  UIADD3 UR18, UR5, -0x1, URZ ;  /* 0xffffffff05127890 */ /* 0x000fe4000fffe03f */
[----:B------:R-:W-:Y:S02]  /*01e0*/  UISETP.EQ.OR UP0, UPT, UR10, URZ, !UP0 ;  /* 0x0000003f0a00728c */ /* 0x000fe4000c702670 */
[----:B------:R-:W-:Y:S02]  /*01f0*/  UISETP.GE.U32.AND UP1, UPT, UR18, 0x2, UPT ;  /* 0x000000021200788c */ /* 0x000fe4000bf26070 */
[----:B------:R-:W-:-:S04]  /*0200*/  UISETP.EQ.AND UP0, UPT, UR5, URZ, UP0 ;  /* 0x0000003f0500728c */ /* 0x000fc80008702270 */
[----:B------:R-:W-:-:S04]  /*0210*/  USEL UR40, URZ, 0x1, !UP0 ;  /* 0x000000013f287887 */ /* 0x000fc8000c000000 */
[----:B------:R-:W-:Y:S01]  /*0220*/  USEL UR40, UR40, 0x2, UP1 ;  /* 0x0000000228287887 */ /* 0x000fe20008800000 */
[----:B0-----:R-:W-:-:S13]  /*0230*/  ISETP.NE.AND P0, PT, R2, RZ, PT ;  /* 0x000000ff0200720c */ /* 0x001fda0003f05270 */
[----:B------:R-:W-:Y:S05]  /*0240*/  @P0 BRA `(.L_x_2) ;  /* 0x0000000000500947 */ /* 0x000fea0003800000 */
[----:B------:R-:W0:Y:S01]  /*0250*/  S2UR UR8, SR_CgaCtaId ;  /* 0x00000000000879c3 */ /* 0x000e220000008800 */
[----:B------:R-:W-:Y:S01]  /*0260*/  UMOV UR4, 0x400 ;  /* 0x0000040000047882 */ /* 0x000fe20000000000 */
[----:B------:R-:W-:Y:S01]  /*0270*/  UMOV UR5, 0x1 ;  /* 0x0000000100057882 */ /* 0x000fe20000000000 */
[----:B------:R-:W-:Y:S01]  /*0280*/  UMOV UR6, 0x100 ;  /* 0x0000010000067882 */ /* 0x000fe20000000000 */
[----:B------:R-:W-:Y:S01]  /*0290*/  ELECT P0, URZ, PT ;  /* 0x00000000003f782f */ /* 0x000fe20003800000 */
[----:B------:R-:W-:-:S04]  /*02a0*/  UIADD3 UR6, -UR6, 0x100000, URZ ;  /* 0x0010000006067890 */ /* 0x000fc8000fffe13f */
[----:B------:R-:W-:Y:S02]  /*02b0*/  USHF.L.U32 UR7, UR6, 0xb, URZ ;  /* 0x0000000b06077899 */ /* 0x000fe4000800063f */
[----:B------:R-:W-:Y:S02]  /*02c0*/  USHF.L.U32 UR6, UR6, 0x1, URZ ;  /* 0x0000000106067899 */ /* 0x000fe4000800063f */
[----:B0-----:R-:W-:Y:S02]  /*02d0*/  ULEA UR8, UR8, UR4, 0x18 ;  /* 0x0000000408087291 */ /* 0x001fe4000f8ec03f */
[----:B------:R-:W-:-:S04]  /*02e0*/  UIADD3 UR4, -UR5, 0x100000, URZ ;  /* 0x0010000005047890 */ /* 0x000fc8000fffe13f */
[----:B------:R-:W-:Y:S02]  /*02f0*/  USHF.L.U32 UR5, UR4, 0xb, URZ ;  /* 0x0000000b04057899 */ /* 0x000fe4000800063f */
[----:B------:R-:W-:Y:S01]  /*0300*/  USHF.L.U32 UR4, UR4, 0x1, URZ ;  /* 0x0000000104047899 */ /* 0x000fe2000800063f */
[----:B------:R-:W0:Y:S11]  /*0310*/  FENCE.VIEW.ASYNC.S ;  /* 0x00000000000073c6 */ /* 0x000e360000000000 */
[----:B0-----:R0:W1:Y:S01]  /*0320*/  SYNCS.EXCH.64 URZ, [UR8], UR4 ;  /* 0x00000004083f75b2 */ /* 0x0010620008000100 */
[----:B------:R0:W2:Y:S01]  /*0330*/  SYNCS.EXCH.64 URZ, [UR8+0x18], UR6 ;  /* 0x00001806083f75b2 */ /* 0x0000a20008000100 */
[----:B------:R0:W3:Y:S01]  /*0340*/  SYNCS.EXCH.64 URZ, [UR8+0x8], UR4 ;  /* 0x00000804083f75b2 */ /* 0x0000e20008000100 */
[----:B------:R0:W4:Y:S01]  /*0350*/  SYNCS.EXCH.64 URZ, [UR8+0x20], UR6 ;  /* 0x00002006083f75b2 */ /* 0x0001220008000100 */
[----:B------:R0:W0:Y:S01]  /*0360*/  SYNCS.EXCH.64 URZ, [UR8+0x10], UR4 ;  /* 0x00001004083f75b2 */ /* 0x0000220008000100 */
[----:B------:R0:W0:Y:S01]  /*0370*/  SYNCS.EXCH.64 URZ, [UR8+0x28], UR6 ;  /* 0x00002806083f75b2 */ /* 0x0000220008000100 */
[----:B------:R-:W-:Y:S01]  /*0380*/  NOP ;  /* 0x0000000000007918 */ /* 0x000fe20000000000 */
.L_x_2:
[----:B------:R-:W5:Y:S01]  /*0390*/  SHFL.IDX PT, R0, R0, RZ, 0x1f ;  /* 0x00001fff00007589 */ /* 0x000f6200000e0000 */
[----:B------:R-:W-:Y:S01]  /*03a0*/  ELECT P0, URZ, PT ;  /* 0x00000000003f782f */ /* 0x000fe20003800000 */
[----:B------:R-:W1:Y:S01]  /*03b0*/  S2UR UR17, SR_CTAID.Y ;  /* 0x00000000001179c3 */ /* 0x000e620000002600 */
[----:B0-----:R-:W-:Y:S01]  /*03c0*/  ULDC UR5, c[0x0][0x65c] ;  /* 0x0001970000057ab9 */ /* 0x001fe20000000800 */
[----:B------:R-:W-:Y:S01]  /*03d0*/  UMOV UR12, 0x20 ;  /* 0x00000020000c7882 */ /* 0x000fe20000000000 */
[----:B------:R-:W-:Y:S01]  /*03e0*/  UISETP.NE.AND UP2, UPT, UR5, 0x1, UPT ;  /* 0x000000010500788c */ /* 0x000fe2000bf45270 */
[----:B------:R-:W-:Y:S01]  /*03f0*/  NOP ;  /* 0x0000000000007918 */ /* 0x000fe20000000000 */
[----:B------:R-:W-:Y:S02]  /*0400*/  NOP ;  /* 0x0000000000007918 */ /* 0x000fe40000000000 */
[----:B------:R-:W-:Y:S01]  /*0410*/  UP2UR UR45, UPR, URZ, 0x4 ;  /* 0x000000043f2d7883 */ /* 0x000fe20008000000 */
[----:B------:R-:W0:Y:S01]  /*0420*/  S2UR UR4, SR_CTAID.X ;  /* 0x00000000000479c3 */ /* 0x000e220000002500 */
[----:B------:R-:W-:-:S02]  /*0430*/  PLOP3.LUT P2, PT, PT, PT, UP2, 0x80, 0x0 ;  /* 0x000000000000781c */ /* 0x000fc40003f4f028 */
[----:B------:R-:W-:Y:S02]  /*0440*/  PLOP3.LUT P4, PT, PT, PT, UP2, 0x80, 0x0 ;  /* 0x000000000000781c */ /* 0x000fe40003f8f028 */
[----:B------:R-:W-:Y:S01]  /*0450*/  PLOP3.LUT P3, PT, PT, PT, UP2, 0x80, 0x0 ;  /* 0x000000000000781c */ /* 0x000fe20003f6f028 */
[----:B------:R-:W-:Y:S01]  /*0460*/  @UP2 ULDC UR14, c[0x0][0x10] ;  /* 0x00000400000e2ab9 */ /* 0x000fe20000000800 */
[----:B------:R-:W-:Y:S01]  /*0470*/  @UP2 UMOV UR9, URZ ;  /* 0x0000003f00092c82 */ /* 0x000fe20008000000 */
[----:B------:R-:W-:Y:S01]  /*0480*/  @!UP2 ULDC UR11, c[0x0][0xc] ;  /* 0x00000300000baab9 */ /* 0x000fe20000000800 */
[----:B-----5:R-:W-:Y:S01]  /*0490*/  ISETP.NE.OR P0, PT, R0, RZ, !P0 ;  /* 0x000000ff0000720c */ /* 0x020fe20004705670 */
[----:B-1----:R-:W-:Y:S02]  /*04a0*/  @UP2 UMOV UR7, UR17 ;  /* 0x0000001100072c82 */ /* 0x002fe40008000000 */
[----:B------:R-:W-:Y:S01]  /*04b0*/  @UP2 UMOV UR8, UR7 ;  /* 0x0000000700082c82 */ /* 0x000fe20008000000 */
[----:B------:R-:W-:Y:S01]  /*04c0*/  @!UP2 UMOV UR7, UR17 ;  /* 0x000000110007ac82 */ /* 0x000fe20008000000 */
[----:B0-----:R-:W-:-:S08]  /*04d0*/  @UP2 UIMAD.WIDE.U32 UR14, UR4, UR14, UR8 ;  /* 0x0000000e040e22a5 */ /* 0x001fd0000f8e0008 */
[----:B------:R-:W-:Y:S01]  /*04e0*/  VOTEU.ALL UP0, P0 ;  /* 0x00000000003f7886 */ /* 0x000fe20000000000 */
[----:B------:R-:W-:Y:S01]  /*04f0*/  VOTEU.ALL UP1, P0 ;  /* 0x00000000003f7886 */ /* 0x000fe20000020000 */
[----:B------:R-:W-:Y:S01]  /*0500*/  IMAD.U32 R2, RZ, RZ, UR14 ;  /* 0x0000000eff027e24 */ /* 0x000fe2000f8e00ff */
[----:B------:R-:W-:Y:S02]  /*0510*/  MOV R3, UR15 ;  /* 0x0000000f00037c02 */ /* 0x000fe40008000f00 */
[----:B------:R-:W0:Y:S01]  /*0520*/  @!UP0 S2UR UR6, SR_CgaCtaId ;  /* 0x00000000000689c3 */ /* 0x000e220000008800 */
[----:B------:R-:W-:Y:S01]  /*0530*/  @!UP0 UMOV UR5, 0x400 ;  /* 0x0000040000058882 */ /* 0x000fe20000000000 */
[----:B------:R-:W-:-:S04]  /*0540*/  @!UP0 UIADD3 UR12, -UR12, 0x100000, URZ ;  /* 0x001000000c0c8890 */ /* 0x000fc8000fffe13f */
[----:B------:R-:W-:Y:S02]  /*0550*/  @!UP0 USHF.L.U32 UR13, UR12, 0xb, URZ ;  /* 0x0000000b0c0d8899 */ /* 0x000fe4000800063f */
[----:B------:R-:W-:Y:S02]  /*0560*/  @!UP0 USHF.L.U32 UR12, UR12, 0x1, URZ ;  /* 0x000000010c0c8899 */ /* 0x000fe4000800063f */
[----:B0-----:R-:W-:Y:S01]  /*0570*/  @!UP0 ULEA UR16, UR6, UR5, 0x18 ;  /* 0x0000000506108291 */ /* 0x001fe2000f8ec03f */
[----:B------:R-:W-:Y:S01]  /*0580*/  VOTEU.ALL UP0, P0 ;  /* 0x00000000003f7886 */ /* 0x000fe20000000000 */
[----:B------:R-:W-:Y:S01]  /*0590*/  PLOP3.LUT P0, PT, PT, PT, UP2, 0x80, 0x0 ;  /* 0x000000000000781c */ /* 0x000fe20003f0f028 */
[----:B------:R-:W-:Y:S01]  /*05a0*/  UMOV UR5, URZ ;  /* 0x0000003f00057c82 */ /* 0x000fe20008000000 */
[----:B------:R-:W-:Y:S01]  /*05b0*/  @UP2 UMOV UR6, URZ ;  /* 0x0000003f00062c82 */ /* 0x000fe20008000000 */
[----:B------:R-:W-:Y:S02]  /*05c0*/  @!UP2 UIMAD.WIDE.U32 UR8, UR11, UR7, UR4 ;  /* 0x000000070b08a2a5 */ /* 0x000fe4000f8e0004 */
[----:B------:R-:W-:-:S04]  /*05d0*/  @UP2 UIADD3 UR6, UR15, UR6, URZ ;  /* 0x000000060f062290 */ /* 0x000fc8000fffe03f */
[----:B------:R-:W-:Y:S01]  /*05e0*/  MOV R5, UR9 ;  /* 0x0000000900057c02 */ /* 0x000fe20008000f00 */
[----:B------:R-:W0:Y:S02]  /*05f0*/  FENCE.VIEW.ASYNC.S ;  /* 0x00000000000073c6 */ /* 0x000e240000000000 */
[----:B0-----:R0:W2:Y:S01]  /*0600*/  @!UP0 SYNCS.EXCH.64 URZ, [UR16+0x40], UR12 ;  /* 0x0000400c103f85b2 */ /* 0x0010a20008000100 */
[----:B------:R-:W-:Y:S01]  /*0610*/  @P2 MOV R6, UR6 ;  /* 0x0000000600062c02 */ /* 0x000fe20008000f00 */
[----:B------:R-:W-:Y:S01]  /*0620*/  IMAD.U32 R4, RZ, RZ, UR8 ;  /* 0x00000008ff047e24 */ /* 0x000fe2000f8e00ff */
[----:B------:R-:W-:Y:S01]  /*0630*/  @!P4 MOV R6, R5 ;  /* 0x000000050006c202 */ /* 0x000fe20000000f00 */
[----:B------:R-:W-:Y:S01]  /*0640*/  @P0 IMAD.MOV.U32 R7, RZ, RZ, R2 ;  /* 0x000000ffff070224 */ /* 0x000fe200078e0002 */
[----:B------:R-:W-:Y:S01]  /*0650*/  MOV R3, UR9 ;  /* 0x0000000900037c02 */ /* 0x000fe20008000f00 */
[----:B------:R-:W-:Y:S02]  /*0660*/  IMAD.U32 R2, RZ, RZ, UR8 ;  /* 0x00000008ff027e24 */ /* 0x000fe4000f8e00ff */
[----:B------:R0:W-:Y:S02]  /*0670*/  STL [R1+0x200], R6 ;  /* 0x0002000601007387 */ /* 0x0001e40000100800 */
[----:B------:R-:W-:-:S05]  /*0680*/  @!P3 IMAD.MOV.U32 R7, RZ, RZ, R2 ;  /* 0x000000ffff07b224 */ /* 0x000fca00078e0002 */
[----:B------:R0:W-:Y:S01]  /*0690*/  STL [R1+0x204], R7 ;  /* 0x0002040701007387 */ /* 0x0001e20000100800 */
[----:B------:R0:W2:Y:S01]  /*06a0*/  @!UP1 SYNCS.EXCH.64 URZ, [UR16+0x48], UR12 ;  /* 0x0000480c103f95b2 */ /* 0x0000a20008000100 */
[----:B------:R-:W-:Y:S01]  /*06b0*/  NOP ;  /* 0x0000000000007918 */ /* 0x000fe20000000000 */
[----:B--234-:R-:W-:Y:S06]  /*06c0*/  BAR.SYNC.DEFER_BLOCKING 0x0 ;  /* 0x0000000000007b1d */ /* 0x01cfec0000010000 */
[----:B------:R-:W-:Y:S05]  /*06d0*/  @!P1 BRA `(.L_x_3) ;  /* 0x0000016400ac9947 */ /* 0x000fea0003800000 */
[----:B------:R-:W-:-:S06]  /*06e0*/  UISETP.GT.U32.AND UP0, UPT, UR18, 0x1, UPT ;  /* 0x000000011200788c */ /* 0x000fcc000bf04070 */
[----:B------:R-:W-:-:S13]  /*06f0*/  PLOP3.LUT P0, PT, PT, PT, UP0, 0x80, 0x0 ;  /* 0x000000000000781c */ /* 0x000fda0003f0f008 */
[----:B0-----:R-:W-:Y:S05]  /*0700*/  @P0 EXIT ;  /* 0x000000000000094d */ /* 0x001fea0003800000 */
[----:B------:R-:W-:Y:S01]  /*0710*/  ULDC.64 UR8, c[0x0][0x650] ;  /* 0x0001940000087ab9 */ /* 0x000fe20000000a00 */
[----:B------:R-:W-:Y:S01]  /*0720*/  UMOV UR41, 0xffffffff ;  /* 0xffffffff00297882 */ /* 0x000fe20000000000 */
[----:B------:R-:W-:Y:S01]  /*0730*/  ISETP.GE.U32.AND P0, PT, R7, UR8, PT ;  /* 0x0000000807007c0c */ /* 0x000fe2000bf06070 */
[----:B------:R-:W-:Y:S01]  /*0740*/  UMOV UR42, 0xffffffff ;  /* 0xffffffff002a7882 */ /* 0x000fe20000000000 */
[----:B------:R-:W-:Y:S01]  /*0750*/  UMOV UR43, 0xffffffff ;  /* 0xffffffff002b7882 */ /* 0x000fe20000000000 */
[----:B------:R-:W-:Y:S02]  /*0760*/  PRMT R0, RZ, 0x7610, R0 ;  /* 0x00007610ff007816 */ /* 0x000fe40000000000 */
[----:B------:R-:W-:-:S13]  /*0770*/  ISETP.GE.U32.AND.EX P0, PT, R6, UR9, PT, P0 ;  /* 0x0000000906007c0c */ /* 0x000fda000bf06100 */
[----:B------:R-:W-:Y:S05]  /*0780*/  @P0 BRA `(.L_x_4) ;  /* 0x0000000400800947 */ /* 0x000fea0003800000 */
[----:B------:R-:W-:Y:S01]  /*0790*/  I2FP.F32.U32 R0, UR4 ;  /* 0x0000000400007c45 */ /* 0x000fe20008201000 */
[----:B------:R-:W-:Y:S01]  /*07a0*/  ULDC.64 UR16, c[0x0][0x628] ;  /* 0x00018a0000107ab9 */ /* 0x000fe20000000a00 */
[----:B------:R-:W-:Y:S01]  /*07b0*/  ULDC UR6, c[0x0][0x150] ;  /* 0x0000540000067ab9 */ /* 0x000fe20000000800 */
[----:B------:R-:W-:Y:S01]  /*07c0*/  ISETP.NE.U32.AND P0, PT, RZ, UR16, PT ;  /* 0x00000010ff007c0c */ /* 0x000fe2000bf05070 */
[----:B------:R-:W-:Y:S01]  /*07d0*/  ULDC UR15, c[0x0][0x630] ;  /* 0x00018c00000f7ab9 */ /* 0x000fe20000000800 */
[----:B------:R-:W-:Y:S01]  /*07e0*/  FMUL R0, R0, UR6 ;  /* 0x0000000600007c20 */ /* 0x000fe20008400000 */
[----:B------:R-:W-:Y:S01]  /*07f0*/  R2UR UR18, R7 ;  /* 0x00000000071272ca */ /* 0x000fe200000e0000 */
[----:B------:R-:W-:Y:S01]  /*0800*/  ULDC UR20, c[0x0][0x154] ;  /* 0x0000550000147ab9 */ /* 0x000fe20000000800 */
[----:B------:R-:W-:Y:S01]  /*0810*/  ISETP.NE.AND.EX P0, PT, RZ, UR17, PT, P0 ;  /* 0x00000011ff007c0c */ /* 0x000fe2000bf05300 */
[----:B------:R0:W1:Y:S01]  /*0820*/  F2I.U32.TRUNC.NTZ R2, R0 ;  /* 0x0000000000027305 */ /* 0x000062000020f000 */
[----:B------:R-:W-:-:S02]  /*0830*/  R2UR UR19, R6 ;  /* 0x00000000061372ca */ /* 0x000fc400000e0000 */
[----:B------:R-:W-:Y:S02]  /*0840*/  R2UR UR8, R7 ;  /* 0x00000000070872ca */ /* 0x000fe400000e0000 */
[----:B------:R-:W-:-:S07]  /*0850*/  R2UR UR9, R6 ;  /* 0x00000000060972ca */ /* 0x000fce00000e0000 */
[----:B0-----:R-:W-:Y:S08]  /*0860*/  @!P0 BRA `(.L_x_5) ;  /* 0x0000000000308947 */ /* 0x001ff00003800000 */
[----:B------:R-:W-:Y:S01]  /*0870*/  R2UR UR8, R7 ;  /* 0x00000000070872ca */ /* 0x000fe200000e0000 */
[----:B------:R-:W-:Y:S01]  /*0880*/  ULDC UR6, c[0x0][0x634] ;  /* 0x00018d0000067ab9 */ /* 0x000fe20000000800 */
[----:B------:R-:W-:-:S11]  /*0890*/  R2UR UR14, R6 ;  /* 0x00000000060e72ca */ /* 0x000fd600000e0000 */
[----:B------:R-:W-:-:S04]  /*08a0*/  UIADD3 UR6, UP0, UR8, UR6, URZ ;  /* 0x0000000608067290 */ /* 0x000fc8000ff1e03f */
[----:B------:R-:W-:-:S04]  /*08b0*/  UIADD3.X UR14, URZ, UR14, URZ, UP0, !UPT ;  /* 0x0000000e3f0e7290 */ /* 0x000fc800087fe43f */
[----:B------:R-:W-:-:S04]  /*08c0*/  UIMAD.WIDE.U32 UR8, UR14, UR16, URZ ;  /* 0x000000100e0872a5 */ /* 0x000fc8000f8e003f */
[----:B------:R-:W-:Y:S02]  /*08d0*/  UIMAD.WIDE.U32 UR10, UP0, UR6, UR17, UR8 ;  /* 0x00000011060a72a5 */ /* 0x000fe4000f800008 */
[----:B------:R-:W-:Y:S02]  /*08e0*/  UIMAD.WIDE.U32 UR8, UR6, UR16, URZ ;  /* 0x00000010060872a5 */ /* 0x000fe4000f8e003f */
[----:B------:R-:W-:Y:S02]  /*08f0*/  UIADD3.X UR13, URZ, URZ, URZ, UP0, !UPT ;  /* 0x0000003f3f0d7290 */ /* 0x000fe400087fe43f */
[----:B------:R-:W-:Y:S01]  /*0900*/  UIADD3 URZ, UP0, UR9, UR10, URZ ;  /* 0x0000000a093f7290 */ /* 0x000fe2000ff1e03f */
[----:B------:R-:W-:-:S03]  /*0910*/  UMOV UR12, UR11 ;  /* 0x0000000b000c7c82 */ /* 0x000fc60008000000 */
[----:B------:R-:W-:-:S12]  /*0920*/  UIMAD.WIDE.U32.X UR8, UR14, UR17, UR12, UP0 ;  /* 0x000000110e0872a5 */ /* 0x000fd800080e040c */
.L_x_5:
[----:B------:R-:W-:Y:S01]  /*0930*/  USHF.R.U64 UR43, UR8, UR15, UR9 ;  /* 0x0000000f082b7299 */ /* 0x000fe20008001209 */
[----:B------:R-:W-:Y:S01]  /*0940*/  I2FP.F32.U32 R0, UR7 ;  /* 0x0000000700007c45 */ /* 0x000fe20008201000 */
[----:B------:R-:W-:Y:S01]  /*0950*/  USHF.R.U32.HI UR5, URZ, UR15, UR9 ;  /* 0x0000000f3f057299 */ /* 0x000fe20008011609 */
[----:B-1----:R-:W-:Y:S01]  /*0960*/  R2UR UR12, R2 ;  /* 0x00000000020c72ca */ /* 0x002fe200000e0000 */
[----:B------:R-:W-:Y:S02]  /*0970*/  UIADD3 UR6, UP0, URZ, -UR43, URZ ;  /* 0x8000002b3f067290 */ /* 0x000fe4000ff1e03f */
[----:B------:R-:W-:Y:S01]  /*0980*/  FMUL R0, R0, UR20 ;  /* 0x0000001400007c20 */ /* 0x000fe20008400000 */
[----:B------:R-:W-:Y:S01]  /*0990*/  ULDC.64 UR8, c[0x0][0x620] ;  /* 0x0001880000087ab9 */ /* 0x000fe20000000a00 */
[----:B------:R-:W-:Y:S01]  /*09a0*/  UIADD3.X UR5, URZ, ~UR5, URZ, UP0, !UPT ;  /* 0x800000053f057290 */ /* 0x000fe200087fe43f */
[----:B------:R-:W-:Y:S01]  /*09b0*/  UMOV UR10, UR18 ;  /* 0x00000012000a7c82 */ /* 0x000fe20008000000 */
[----:B------:R-:W-:-:S02]  /*09c0*/  UMOV UR11, UR19 ;  /* 0x00000013000b7c82 */ /* 0x000fc40008000000 */
[----:B------:R-:W-:Y:S01]  /*09d0*/  UIMAD UR5, UR5, UR8, URZ ;  /* 0x00000008050572a4 */ /* 0x000fe2000f8e023f */
[----:B------:R-:W0:Y:S01]  /*09e0*/  F2I.U32.TRUNC.NTZ R0, R0 ;  /* 0x0000000000007305 */ /* 0x000e22000020f000 */
[----:B------:R-:W-:Y:S02]  /*09f0*/  UIMAD.WIDE.U32 UR10, UR6, UR8, UR10 ;  /* 0x00000008060a72a5 */ /* 0x000fe4000f8e000a */
[----:B------:R-:W-:Y:S01]  /*0a00*/  UIMAD UR6, UR6, UR9, UR5 ;  /* 0x00000009060672a4 */ /* 0x000fe2000f8e0205 */
[----:B------:R-:W-:Y:S01]  /*0a10*/  ULDC UR21, c[0x0][0x658] ;  /* 0x0001960000157ab9 */ /* 0x000fe20000000800 */
[----:B------:R-:W-:Y:S02]  /*0a20*/  UMOV UR19, 0xffffffff ;  /* 0xffffffff00137882 */ /* 0x000fe40000000000 */
[----:B------:R-:W-:Y:S01]  /*0a30*/  UIADD3 UR6, UR11, UR6, URZ ;  /* 0x000000060b067290 */ /* 0x000fe2000fffe03f */
[----:B------:R-:W-:Y:S01]  /*0a40*/  ULDC UR15, c[0x0][0x618] ;  /* 0x00018600000f7ab9 */ /* 0x000fe20000000800 */
[----:B------:R-:W-:Y:S01]  /*0a50*/  ULDC.64 UR8, c[0x0][0x640] ;  /* 0x0001900000087ab9 */ /* 0x000fe20000000a00 */
[----:B------:R-:W-:Y:S01]  /*0a60*/  USHF.L.U32 UR11, UR19, UR21, URZ ;  /* 0x00000015130b7299 */ /* 0x000fe2000800063f */
[----:B------:R-:W-:Y:S01]  /*0a70*/  ISETP.NE.U32.AND P0, PT, RZ, UR8, PT ;  /* 0x00000008ff007c0c */ /* 0x000fe2000bf05070 */
[----:B------:R-:W-:-:S02]  /*0a80*/  USHF.R.U64 UR19, UR10, UR15, UR6 ;  /* 0x0000000f0a137299 */ /* 0x000fc40008001206 */
[----:B------:R-:W-:Y:S01]  /*0a90*/  USHF.R.U32.HI UR10, URZ, UR15, UR6 ;  /* 0x0000000f3f0a7299 */ /* 0x000fe20008011606 */
[----:B0-----:R-:W-:Y:S01]  /*0aa0*/  R2UR UR14, R0 ;  /* 0x00000000000e72ca */ /* 0x001fe200000e0000 */
[----:B------:R-:W-:Y:S01]  /*0ab0*/  ULDC UR17, c[0x0][0x608] ;  /* 0x0001820000117ab9 */ /* 0x000fe20000000800 */
[----:B------:R-:W-:Y:S01]  /*0ac0*/  ISETP.NE.AND.EX P0, PT, RZ, UR9, PT, P0 ;  /* 0x00000009ff007c0c */ /* 0x000fe2000bf05300 */
[----:B------:R-:W-:Y:S02]  /*0ad0*/  USHF.R.U64 UR23, UR19, UR17, UR10 ;  /* 0x0000001113177299 */ /* 0x000fe4000800120a */
[----:B------:R-:W-:Y:S01]  /*0ae0*/  USHF.R.U32.HI UR10, URZ, UR17, UR10 ;  /* 0x000000113f0a7299 */ /* 0x000fe2000801160a */
[----:B------:R-:W-:Y:S01]  /*0af0*/  UMOV UR16, 0x1 ;  /* 0x0000000100107882 */ /* 0x000fe20000000000 */
[----:B------:R-:W-:Y:S02]  /*0b00*/  UIADD3 UR12, -UR12, URZ, URZ ;  /* 0x0000003f0c0c7290 */ /* 0x000fe4000fffe13f */
[----:B------:R-:W-:-:S02]  /*0b10*/  USHF.R.U64 UR24, UR23, UR21, UR10 ;  /* 0x0000001517187299 */ /* 0x000fc4000800120a */
[----:B------:R-:W-:Y:S01]  /*0b20*/  USHF.L.U32 UR6, UR16, UR21, URZ ;  /* 0x0000001510067299 */ /* 0x000fe2000800063f */
[----:B------:R-:W-:Y:S01]  /*0b30*/  ULDC UR13, c[0x0][0x144] ;  /* 0x00005100000d7ab9 */ /* 0x000fe20000000800 */
[----:B------:R-:W-:Y:S01]  /*0b40*/  ULDC UR5, c[0x0][0x600] ;  /* 0x0001800000057ab9 */ /* 0x000fe20000000800 */
[----:B------:R-:W-:Y:S02]  /*0b50*/  ULOP3.LUT UR16, URZ, UR11, URZ, 0x33, !UPT ;  /* 0x0000000b3f107292 */ /* 0x000fe4000f8e333f */
[----:B------:R-:W-:Y:S02]  /*0b60*/  USHF.R.U32.HI UR11, URZ, UR21, UR10 ;  /* 0x000000153f0b7299 */ /* 0x000fe4000801160a */
[----:B------:R-:W-:Y:S02]  /*0b70*/  UIADD3 UR18, UR5, -0x1, URZ ;  /* 0xffffffff05127890 */ /* 0x000fe4000fffe03f */
[----:B------:R-:W-:Y:S02]  /*0b80*/  UIADD3 UR20, -UR14, URZ, URZ ;  /* 0x0000003f0e147290 */ /* 0x000fe4000fffe13f */
[----:B------:R-:W-:Y:S01]  /*0b90*/  UIMAD UR4, UR13, UR12, UR4 ;  /* 0x0000000c0d0472a4 */ /* 0x000fe2000f8e0204 */
[----:B------:R-:W-:Y:S01]  /*0ba0*/  ULDC UR25, c[0x0][0x148] ;  /* 0x0000520000197ab9 */ /* 0x000fe20000000800 */
[----:B------:R-:W-:Y:S01]  /*0bb0*/  ULDC UR21, c[0x0][0x648] ;  /* 0x0001920000157ab9 */ /* 0x000fe20000000800 */
[----:B------:R-:W-:Y:S01]  /*0bc0*/  ULDC UR22, c[0x0][0x638] ;  /* 0x00018e0000167ab9 */ /* 0x000fe20000000800 */
[----:B------:R-:W-:Y:S01]  /*0bd0*/  UMOV UR10, UR24 ;  /* 0x00000018000a7c82 */ /* 0x000fe20008000000 */
[----:B------:R-:W-:Y:S07]  /*0be0*/  @!P0 BRA `(.L_x_6) ;  /* 0x0000000000308947 */ /* 0x000fee0003800000 */
[----:B------:R-:W-:Y:S02]  /*0bf0*/  ULDC UR14, c[0x0][0x64c] ;  /* 0x00019300000e7ab9 */ /* 0x000fe40000000800 */
        /* <DEDUP_REMOVED lines=8> */
[----:B------:R-:W-:-:S07]  /*0c80*/  UIMAD.WIDE.U32.X UR8, UR17, UR9, UR14, UP0 ;  /* 0x00000009110872a5 */ /* 0x000fce00080e040e */
[----:B------:R-:W-:Y:S01]  /*0c90*/  UMOV UR10, UR8 ;  /* 0x00000008000a7c82 */ /* 0x000fe20008000000 */
[----:B------:R-:W-:-:S05]  /*0ca0*/  UMOV UR11, UR9 ;  /* 0x00000009000b7c82 */ /* 0x000fca0008000000 */
.L_x_6:
[----:B------:R-:W-:Y:S01]  /*0cb0*/  UISETP.NE.AND UP0, UPT, UR45, URZ, UPT ;  /* 0x0000003f2d00728c */ /* 0x000fe2000bf05270 */
[----:B------:R-:W-:Y:S01]  /*0cc0*/  IMAD.MOV.U32 R0, RZ, RZ, 0x1 ;  /* 0x00000001ff007424 */ /* 0x000fe200078e00ff */
[----:B------:R-:W-:Y:S02]  /*0cd0*/  USHF.R.U64 UR8, UR10, UR21, UR11 ;  /* 0x000000150a087299 */ /* 0x000fe4000800120b */
[----:B------:R-:W-:Y:S02]  /*0ce0*/  ULOP3.LUT UR16, UR23, UR16, URZ, 0xc0, !UPT ;  /* 0x0000001017107292 */ /* 0x000fe4000f8ec03f */
[----:B------:R-:W-:Y:S02]  /*0cf0*/  ULOP3.LUT UR18, UR19, UR18, URZ, 0xc0, !UPT ;  /* 0x0000001213127292 */ /* 0x000fe4000f8ec03f */
[----:B------:R-:W-:-:S03]  /*0d00*/  UIMAD UR16, UR6, UR8, UR16 ;  /* 0x00000008061072a4 */ /* 0x000fc6000f8e0210 */
[----:B------:R-:W-:Y:S02]  /*0d10*/  @UP0 UIMAD UR4, UR25, UR20, UR7 ;  /* 0x00000014190402a4 */ /* 0x000fe4000f8e0207 */
[----:B------:R-:W-:-:S04]  /*0d20*/  UIADD3 UR7, -UR8, URZ, URZ ;  /* 0x0000003f08077290 */ /* 0x000fc8000fffe13f */
[----:B------:R-:W-:-:S03]  /*0d30*/  UIMAD UR6, UR7, UR22, UR24 ;  /* 0x00000016070672a4 */ /* 0x000fc6000f8e0218 */
[----:B------:R-:W-:Y:S01]  /*0d40*/  ULDC UR7, c[0x0][0x610] ;  /* 0x0001840000077ab9 */ /* 0x000fe20000000800 */
[----:B------:R-:W-:Y:S02]  /*0d50*/  UIMAD UR6, UR6, UR5, UR18 ;  /* 0x00000005060672a4 */ /* 0x000fe4000f8e0212 */
[----:B------:R-:W-:-:S04]  /*0d60*/  UIMAD UR4, UR16, UR7, UR4 ;  /* 0x00000007100472a4 */ /* 0x000fc8000f8e0204 */
[----:B------:R-:W-:Y:S02]  /*0d70*/  USEL UR42, UR6, UR4, !UP0 ;  /* 0x00000004062a7287 */ /* 0x000fe4000c000000 */
[----:B------:R-:W-:-:S12]  /*0d80*/  USEL UR41, UR4, UR6, !UP0 ;  /* 0x0000000604297287 */ /* 0x000fd8000c000000 */
.L_x_4:
[----:B------:R-:W-:-:S08]  /*0d90*/  NOP ;  /* 0x0000000000007918 */ /* 0x000fd00000000000 */
[----:B------:R-:W0:Y:S02]  /*0da0*/  USETMAXREG.TRY_ALLOC.CTAPOOL UP0, 0xf0 ;  /* 0x000000f0000079c8 */ /* 0x000e240008000600 */
[----:B0-----:R-:W-:-:S13]  /*0db0*/  PLOP3.LUT P0, PT, PT, PT, UP0, 0x80, 0x0 ;  /* 0x000000000000781c */ /* 0x001fda0003f0f008 */
[----:B------:R-:W-:Y:S05]  /*0dc0*/  @!P0 BRA `(.L_x_4) ;  /* 0xfffffffc00f08947 */ /* 0x000fea000383ffff */
[----:B------:R-:W-:Y:S01]  /*0dd0*/  ULDC.64 UR4, c[0x0][0x598] ;  /* 0x0001660000047ab9 */ /* 0x000fe20000000a00 */
[----:B------:R-:W-:Y:S01]  /*0de0*/  ULDC.64 UR36, c[0x0][0x208] ;  /* 0x0000820000247ab9 */ /* 0x000fe20000000a00 */
[----:B------:R-:W-:-:S04]  /*0df0*/  ISETP.NE.U32.AND P0, PT, RZ, UR4, PT ;  /* 0x00000004ff007c0c */ /* 0x000fc8000bf05070 */
[----:B------:R-:W-:-:S13]  /*0e00*/  ISETP.NE.AND.EX P0, PT, RZ, UR5, PT, P0 ;  /* 0x00000005ff007c0c */ /* 0x000fda000bf05300 */
[----:B------:R-:W-:Y:S05]  /*0e10*/  @!P0 BRA `(.L_x_7) ;  /* 0x00000000001c8947 */ /* 0x000fea0003800000 */
[----:B------:R-:W0:Y:S02]  /*0e20*/  LDC.64 R2, c[0x0][0x598] ;  /* 0x00016600ff027b82 */ /* 0x000e240000000a00 */
[----:B0-----:R-:W2:Y:S02]  /*0e30*/  LDG.E.64 R2, desc[UR36][R2.64] ;  /* 0x0000002402027981 */ /* 0x001ea4000c1e1b00 */
[----:B--2---:R-:W-:-:S04]  /*0e40*/  ISETP.NE.U32.AND P0, PT, R2, RZ, PT ;  /* 0x000000ff0200720c */ /* 0x004fc80003f05070 */
[----:B------:R-:W-:-:S13]  /*0e50*/  ISETP.NE.AND.EX P0, PT, R3, RZ, PT, P0 ;  /* 0x000000ff0300720c */ /* 0x000fda0003f05300 */
[----:B------:R-:W-:Y:S05]  /*0e60*/  @!P0 BRA `(.L_x_7) ;  /* 0x0000000000088947 */ /* 0x000fea0003800000 */
[----:B------:R0:W5:Y:S01]  /*0e70*/  LD.E R2, desc[UR36][R2.64] ;  /* 0x0000002402027980 */ /* 0x000162000c101900 */
[----:B------:R-:W-:Y:S05]  /*0e80*/  BRA `(.L_x_8) ;  /* 0x0000000000247947 */ /* 0x000fea0003800000 */
.L_x_7:
[----:B------:R-:W-:Y:S02]  /*0e90*/  ULDC.64 UR4, c[0x0][0x588] ;  /* 0x0001620000047ab9 */ /* 0x000fe40000000a00 */
[----:B------:R-:W-:-:S04]  /*0ea0*/  ISETP.NE.U32.AND P0, PT, RZ, UR4, PT ;  /* 0x00000004ff007c0c */ /* 0x000fc8000bf05070 */
[----:B------:R-:W-:-:S13]  /*0eb0*/  ISETP.NE.AND.EX P0, PT, RZ, UR5, PT, P0 ;  /* 0x00000005ff007c0c */ /* 0x000fda000bf05300 */
[----:B------:R-:W-:Y:S05]  /*0ec0*/  @!P0 BRA `(.L_x_9) ;  /* 0x00000000000c8947 */ /* 0x000fea0003800000 */
[----:B------:R-:W0:Y:S02]  /*0ed0*/  LDC.64 R2, c[0x0][0x588] ;  /* 0x00016200ff027b82 */ /* 0x000e240000000a00 */
[----:B0-----:R1:W5:Y:S01]  /*0ee0*/  LDG.E R2, desc[UR36][R2.64] ;  /* 0x0000002402027981 */ /* 0x001362000c1e1900 */
[----:B------:R-:W-:Y:S05]  /*0ef0*/  BRA `(.L_x_8) ;  /* 0x0000000000087947 */ /* 0x000fea0003800000 */
.L_x_9:
[----:B------:R-:W-:Y:S02]  /*0f00*/  ULDC UR4, c[0x0][0x580] ;  /* 0x0001600000047ab9 */ /* 0x000fe40000000800 */
[----:B------:R-:W-:-:S07]  /*0f10*/  MOV R2, UR4 ;  /* 0x0000000400027c02 */ /* 0x000fce0008000f00 */
.L_x_8:
[----:B------:R-:W-:Y:S02]  /*0f20*/  ULDC.64 UR4, c[0x0][0x5a0] ;  /* 0x0001680000047ab9 */ /* 0x000fe40000000a00 */
[----:B------:R-:W-:-:S04]  /*0f30*/  ISETP.NE.U32.AND P0, PT, RZ, UR4, PT ;  /* 0x00000004ff007c0c */ /* 0x000fc8000bf05070 */
[----:B------:R-:W-:-:S13]  /*0f40*/  ISETP.NE.AND.EX P0, PT, RZ, UR5, PT, P0 ;  /* 0x00000005ff007c0c */ /* 0x000fda000bf05300 */
[----:B------:R-:W-:Y:S05]  /*0f50*/  @!P0 BRA `(.L_x_10) ;  /* 0x00000000001c8947 */ /* 0x000fea0003800000 */
[----:B------:R-:W2:Y:S02]  /*0f60*/  LDC.64 R4, c[0x0][0x5a0] ;  /* 0x00016800ff047b82 */ /* 0x000ea40000000a00 */
[----:B--2---:R-:W2:Y:S02]  /*0f70*/  LDG.E.64 R4, desc[UR36][R4.64] ;  /* 0x0000002404047981 */ /* 0x004ea4000c1e1b00 */
[----:B--2---:R-:W-:-:S04]  /*0f80*/  ISETP.NE.U32.AND P0, PT, R4, RZ, PT ;  /* 0x000000ff0400720c */ /* 0x004fc80003f05070 */
[----:B------:R-:W-:-:S13]  /*0f90*/  ISETP.NE.AND.EX P0, PT, R5, RZ, PT, P0 ;  /* 0x000000ff0500720c */ /* 0x000fda0003f05300 */
[----:B------:R-:W-:Y:S05]  /*0fa0*/  @!P0 BRA `(.L_x_10) ;  /* 0x0000000000088947 */ /* 0x000fea0003800000 */
[----:B------:R2:W5:Y:S01]  /*0fb0*/  LD.E R16, desc[UR36][R4.64] ;  /* 0x0000002404107980 */ /* 0x000562000c101900 */
[----:B------:R-:W-:Y:S05]  /*0fc0*/  BRA `(.L_x_11) ;  /* 0x0000000000247947 */ /* 0x000fea0003800000 */
.L_x_10:
[----:B------:R-:W-:Y:S02]  /*0fd0*/  ULDC.64 UR4, c[0x0][0x590] ;  /* 0x0001640000047ab9 */ /* 0x000fe40000000a00 */
[----:B------:R-:W-:-:S04]  /*0fe0*/  ISETP.NE.U32.AND P0, PT, RZ, UR4, PT ;  /* 0x00000004ff007c0c */ /* 0x000fc8000bf05070 */
[----:B------:R-:W-:-:S13]  /*0ff0*/  ISETP.NE.AND.EX P0, PT, RZ, UR5, PT, P0 ;  /* 0x00000005ff007c0c */ /* 0x000fda000bf05300 */
[----:B------:R-:W-:Y:S05]  /*1000*/  @!P0 BRA `(.L_x_12) ;  /* 0x00000000000c8947 */ /* 0x000fea0003800000 */
[----:B------:R-:W2:Y:S02]  /*1010*/  LDC.64 R16, c[0x0][0x590] ;  /* 0x00016400ff107b82 */ /* 0x000ea40000000a00 */
[----:B--2---:R3:W5:Y:S01]  /*1020*/  LDG.E R16, desc[UR36][R16.64] ;  /* 0x0000002410107981 */ /* 0x004762000c1e1900 */
[----:B------:R-:W-:Y:S05]  /*1030*/  BRA `(.L_x_11) ;  /* 0x0000000000087947 */ /* 0x000fea0003800000 */
.L_x_12:
[----:B------:R-:W-:Y:S02]  /*1040*/  ULDC UR4, c[0x0][0x584] ;  /* 0x0001610000047ab9 */ /* 0x000fe40000000800 */
[----:B------:R-:W-:-:S07]  /*1050*/  IMAD.U32 R16, RZ, RZ, UR4 ;  /* 0x00000004ff107e24 */ /* 0x000fce000f8e00ff */
.L_x_11:
[----:B------:R-:W-:-:S13]  /*1060*/  LOP3.LUT P0, RZ, R0, 0xff, RZ, 0xc0, !PT ;  /* 0x000000ff00ff7812 */ /* 0x000fda000780c0ff */
[----:B------:R-:W-:Y:S05]  /*1070*/  @!P0 EXIT ;  /* 0x000000000000894d */ /* 0x000fea0003800000 */
[----:B------:R-:W-:Y:S01]  /*1080*/  ULDC UR4, c[0x0][0x28c] ;  /* 0x0000a30000047ab9 */ /* 0x000fe20000000800 */
[----:B------:R-:W-:Y:S01]  /*1090*/  UMOV UR38, URZ ;  /* 0x0000003f00267c82 */ /* 0x000fe20008000000 */
[----:B------:R-:W-:Y:S01]  /*10a0*/  UIADD3 UR4, UR4, 0x1f, URZ ;  /* 0x0000001f04047890 */ /* 0x000fe2000fffe03f */
[----:B------:R-:W-:-:S03]  /*10b0*/  UMOV UR39, URZ ;  /* 0x0000003f00277c82 */ /* 0x000fc60008000000 */
[----:B------:R-:W-:-:S04]  /*10c0*/  USHF.R.S32.HI UR5, URZ, 0x1f, UR4 ;  /* 0x0000001f3f057899 */ /* 0x000fc80008011404 */
[----:B------:R-:W-:-:S04]  /*10d0*/  ULEA.HI UR5, UR5, UR4, URZ, 0x5 ;  /* 0x0000000405057291 */ /* 0x000fc8000f8f283f */
[----:B------:R-:W-:-:S12]  /*10e0*/  USHF.R.S32.HI UR44, URZ, 0x5, UR5 ;  /* 0x000000053f2c7899 */ /* 0x000fd80008011405 */
.L_x_540:
[----:B----4-:R-:W4:Y:S01]  /*10f0*/  S2R R0, SR_TID.X ;  /* 0x0000000000007919 */ /* 0x010f220000002100 */
[----:B0-----:R-:W0:Y:S01]  /*1100*/  S2UR UR6, SR_CgaCtaId ;  /* 0x00000000000679c3 */ /* 0x001e220000008800 */
[----:B------:R-:W-:Y:S02]  /*1110*/  UMOV UR46, 0x400 ;  /* 0x00000400002e7882 */ /* 0x000fe40000000000 */
[----:B0-----:R-:W-:Y:S01]  /*1120*/  ULEA UR46, UR6, UR46, 0x18 ;  /* 0x0000002e062e7291 */ /* 0x001fe2000f8ec03f */
[----:B----4-:R-:W-:-:S04]  /*1130*/  LOP3.LUT R0, R0, 0x80, RZ, 0xc0, !PT ;  /* 0x0000008000007812 */ /* 0x010fc800078ec0ff */
[----:B------:R-:W-:-:S06]  /*1140*/  SHF.R.U32.HI R0, RZ, 0x7, R0 ;  /* 0x00000007ff007819 */ /* 0x000fcc0000011600 */
[----:B------:R-:W0:Y:S02]  /*1150*/  SHFL.IDX PT, R0, R0, RZ, 0x1f ;  /* 0x00001fff00007589 */ /* 0x000e2400000e0000 */
[----:B0-----:R-:W-:-:S13]  /*1160*/  R2UR UR4, R0 ;  /* 0x00000000000472ca */ /* 0x001fda00000e0000 */
[----:B------:R-:W-:-:S04]  /*1170*/  ULEA.HI UR5, UR4, UR4, URZ, 0x1 ;  /* 0x0000000404057291 */ /* 0x000fc8000f8f083f */
[----:B------:R-:W-:-:S04]  /*1180*/  ULOP3.LUT UR5, UR5, 0x7fffe, URZ, 0xc0, !UPT ;  /* 0x0007fffe05057892 */ /* 0x000fc8000f8ec03f */
[----:B------:R-:W-:-:S03]  /*1190*/  UIADD3 UR5, UR4, -UR5, URZ ;  /* 0x8000000504057290 */ /* 0x000fc6000fffe03f */
[----:B------:R-:W-:Y:S01]  /*11a0*/  ULDC UR4, c[0x0][0x28c] ;  /* 0x0000a30000047ab9 */ /* 0x000fe20000000800 */
[----:B------:R-:W-:Y:S01]  /*11b0*/  ULEA UR5, UR5, UR46, 0xd ;  /* 0x0000002e05057291 */ /* 0x000fe2000f8e683f */
[----:B------:R-:W-:-:S03]  /*11c0*/  ISETP.LT.AND P0, PT, RZ, UR4, PT ;  /* 0x00000004ff007c0c */ /* 0x000fc6000bf01270 */
[----:B------:R-:W-:-:S04]  /*11d0*/  UIADD3 UR5, UR5, 0x100, URZ ;  /* 0x0000010005057890 */ /* 0x000fc8000fffe03f */
[----:B------:R-:W-:-:S04]  /*11e0*/  USHF.R.U32.HI UR5, URZ, 0x4, UR5 ;  /* 0x000000043f057899 */ /* 0x000fc80008011605 */
[----:B------:R-:W-:Y:S02]  /*11f0*/  ULOP3.LUT UR47, UR5, 0x3fff, URZ, 0xc0, !UPT ;  /* 0x00003fff052f7892 */ /* 0x000fe4000f8ec03f */
[----:B-123--:R-:W-:Y:S10]  /*1200*/  @P0 BRA `(.L_x_13) ;  /* 0x0000000000400947 */ /* 0x00eff40003800000 */
[----:B------:R-:W-:Y:S01]  /*1210*/  MOV R0, 0x0 ;  /* 0x0000000000007802 */ /* 0x000fe20000000f00 */
[----:B------:R-:W-:Y:S01]  /*1220*/  ULDC.64 UR4, c[0x4][0x68] ;  /* 0x01001a0000047ab9 */ /* 0x000fe20000000a00 */
[----:B------:R-:W-:Y:S01]  /*1230*/  ULDC.64 UR6, c[0x4][0x8] ;  /* 0x0100020000067ab9 */ /* 0x000fe20000000a00 */
[----:B--2---:R-:W-:Y:S01]  /*1240*/  MOV R4, UR4 ;  /* 0x0000000400047c02 */ /* 0x004fe20008000f00 */
[----:B------:R0:W2:Y:S01]  /*1250*/  LDC.64 R14, c[0x4][R0] ;  /* 0x01000000000e7b82 */ /* 0x0000a20000000a00 */
[----:B------:R-:W-:Y:S01]  /*1260*/  IMAD.U32 R5, RZ, RZ, UR5 ;  /* 0x00000005ff057e24 */ /* 0x000fe2000f8e00ff */
[----:B------:R-:W-:Y:S01]  /*1270*/  ULDC.64 UR4, c[0x4][0x70] ;  /* 0x01001c0000047ab9 */ /* 0x000fe20000000a00 */
[----:B------:R-:W-:Y:S01]  /*1280*/  MOV R10, UR6 ;  /* 0x00000006000a7c02 */ /* 0x000fe20008000f00 */
[----:B------:R-:W-:Y:S01]  /*1290*/  IMAD.U32 R7, RZ, RZ, UR5 ;  /* 0x00000005ff077e24 */ /* 0x000fe2000f8e00ff */
[----:B------:R-:W-:Y:S01]  /*12a0*/  MOV R6, UR4 ;  /* 0x0000000400067c02 */ /* 0x000fe20008000f00 */
[----:B------:R-:W-:Y:S01]  /*12b0*/  IMAD.U32 R11, RZ, RZ, UR7 ;  /* 0x00000007ff0b7e24 */ /* 0x000fe2000f8e00ff */
[----:B------:R-:W-:Y:S01]  /*12c0*/  MOV R8, 0x1e1 ;  /* 0x000001e100087802 */ /* 0x000fe20000000f00 */
[----:B------:R-:W-:Y:S01]  /*12d0*/  IMAD.MOV.U32 R12, RZ, RZ, 0x1 ;  /* 0x00000001ff0c7424 */ /* 0x000fe200078e00ff */
[----:B0-----:R-:W-:-:S07]  /*12e0*/  MOV R13, RZ ;  /* 0x000000ff000d7202 */ /* 0x001fce0000000f00 */
[----:B------:R-:W-:-:S07]  /*12f0*/  LEPC R20, `(.L_x_13) ;  /* 0x000000001014794e */ /* 0x000fce0000000000 */
[----:B-123-5:R-:W-:Y:S05]  /*1300*/  CALL.ABS.NOINC R14 ;  /* 0x000000000e007343 */ /* 0x02efea0003c00000 */
.L_x_13:
[----:B------:R-:W-:-:S06]  /*1310*/  ULOP3.LUT UR4, UR40, 0x1, URZ, 0xfc, !UPT ;  /* 0x0000000128047892 */ /* 0x000fcc000f8efc3f */
[----:B------:R-:W-:-:S05]  /*1320*/  IMAD.U32 R0, RZ, RZ, UR4 ;  /* 0x00000004ff007e24 */ /* 0x000fca000f8e00ff */
[----:B------:R-:W-:-:S13]  /*1330*/  ISETP.NE.AND P0, PT, R0, 0x3, PT ;  /* 0x000000030000780c */ /* 0x000fda0003f05270 */
[----:B------:R-:W-:Y:S05]  /*1340*/  @!P0 BRA `(.L_x_14) ;  /* 0x0000000000048947 */ /* 0x000fea0003800000 */
[----:B------:R-:W-:Y:S01]  /*1350*/  BPT.TRAP 0x1 ;  /* 0x000000040000795c */ /* 0x000fe20000300000 */
.L_x_14:
[----:B------:R-:W-:Y:S01]  /*1360*/  IMAD.U32 R0, RZ, RZ, UR38 ;  /* 0x00000026ff007e24 */ /* 0x000fe2000f8e00ff */
[----:B-1----:R-:W-:-:S04]  /*1370*/  MOV R3, UR39 ;  /* 0x0000002700037c02 */ /* 0x002fc80008000f00 */
[----:B------:R-:W-:Y:S02]  /*1380*/  LEA R3, R3, UR46, 0x3 ;  /* 0x0000002e03037c11 */ /* 0x000fe4000f8e18ff */
[----:B------:R-:W-:-:S04]  /*1390*/  SHF.L.U32 R0, R0, 0x1f, RZ ;  /* 0x0000001f00007819 */ /* 0x000fc800000006ff */
[----:B------:R0:W1:Y:S01]  /*13a0*/  SYNCS.PHASECHK.TRANS64.TRYWAIT P1, [R3+URZ], R0 ;  /* 0x00000000030075a7 */ /* 0x000062000802017f */
[----:B------:R-:W-:Y:S05]  /*13b0*/  @!P0 BRA `(.L_x_15) ;  /* 0x0000000000048947 */ /* 0x000fea0003800000 */
[----:B------:R-:W-:Y:S01]  /*13c0*/  BPT.TRAP 0x1 ;  /* 0x000000040000795c */ /* 0x000fe20000300000 */
.L_x_15:
[----:B-1----:R-:W-:Y:S05]  /*13d0*/  @P1 BRA `(.L_x_16) ;  /* 0x0000000000081947 */ /* 0x002fea0003800000 */
[----:B------:R-:W1:Y:S02]  /*13e0*/  SYNCS.PHASECHK.TRANS64.TRYWAIT P1, [R3+URZ], R0 ;  /* 0x00000000030075a7 */ /* 0x000e64000802017f */
[----:B-1----:R-:W-:Y:S05]  /*13f0*/  @!P1 BRA `(.L_x_17) ;  /* 0x0000017000349947 */ /* 0x002fea0003800000 */
.L_x_16:
[----:B------:R-:W-:-:S04]  /*1400*/  UISETP.LT.AND UP0, UPT, UR44, 0x1, UPT ;  /* 0x000000012c00788c */ /* 0x000fc8000bf01270 */
[----:B------:R-:W-:-:S04]  /*1410*/  USEL UR4, UR44, 0x1, UP0 ;  /* 0x000000012c047887 */ /* 0x000fc80008000000 */
[----:B------:R-:W-:-:S06]  /*1420*/  UIADD3 UR4, UR44, -UR4, URZ ;  /* 0x800000042c047290 */ /* 0x000fcc000fffe03f */
[----:B01----:R-:W-:Y:S01]  /*1430*/  MOV R0, UR4 ;  /* 0x0000000400007c02 */ /* 0x003fe20008000f00 */
[----:B------:R-:W-:Y:S05]  /*1440*/  WARPSYNC.ALL ;  /* 0x0000000000007948 */ /* 0x000fea0003800000 */
[----:B------:R-:W-:Y:S01]  /*1450*/  ISETP.GE.AND P1, PT, R0, 0x1, PT ;  /* 0x000000010000780c */ /* 0x000fe20003f26270 */
[----:B------:R-:W-:Y:S01]  /*1460*/  UIADD3 UR46, UR46, 0x18100, URZ ;  /* 0x000181002e2e7890 */ /* 0x000fe2000fffe03f */
[----:B------:R-:W-:Y:S01]  /*1470*/  WARPGROUP.ARRIVE ;  /* 0x00000000000079c5 */ /* 0x000fe20000000000 */
[----:B------:R-:W-:Y:S01]  /*1480*/  ULOP3.LUT UR4, UR47, 0x10000, URZ, 0xfc, !UPT ;  /* 0x000100002f047892 */ /* 0x000fe2000f8efc3f */
[----:B-----5:R0:W-:Y:S01]  /*1490*/  STL [R1+0x2c4], R16 ;  /* 0x0002c41001007387 */ /* 0x0201e20000100800 */
[----:B------:R-:W-:-:S02]  /*14a0*/  USHF.R.U32.HI UR46, URZ, 0x4, UR46 ;  /* 0x000000043f2e7899 */ /* 0x000fc4000801162e */
[----:B------:R-:W-:Y:S01]  /*14b0*/  ULEA UR6, UR39, UR4, 0xb ;  /* 0x0000000427067291 */ /* 0x000fe2000f8e583f */
[----:B------:R1:W-:Y:S01]  /*14c0*/  STL [R1+0x2c0], R2 ;  /* 0x0002c00201007387 */ /* 0x0003e20000100800 */
[----:B------:R-:W-:Y:S01]  /*14d0*/  ULOP3.LUT UR5, UR46, 0x3fff, URZ, 0xc0, !UPT ;  /* 0x00003fff2e057892 */ /* 0x000fe2000f8ec03f */
[----:B------:R-:W-:Y:S01]  /*14e0*/  UMOV UR9, 0x40000040 ;  /* 0x4000004000097882 */ /* 0x000fe20000000000 */
[----:B------:R-:W-:Y:S02]  /*14f0*/  UMOV UR11, 0x40000040 ;  /* 0x40000040000b7882 */ /* 0x000fe40000000000 */
[----:B------:R-:W-:Y:S01]  /*1500*/  ULOP3.LUT UR5, UR5, 0x10000, URZ, 0xfc, !UPT ;  /* 0x0001000005057892 */ /* 0x000fe2000f8efc3f */
[----:B------:R4:W-:Y:S01]  /*1510*/  STL [R1+0x2bc], R0 ;  /* 0x0002bc0001007387 */ /* 0x0009e20000100800 */
[----:B------:R-:W-:Y:S02]  /*1520*/  UMOV UR8, UR6 ;  /* 0x0000000600087c82 */ /* 0x000fe40008000000 */
[----:B------:R-:W-:-:S07]  /*1530*/  ULEA UR7, UR39, UR5, 0xb ;  /* 0x0000000527077291 */ /* 0x000fce000f8e583f */
[----:B------:R-:W-:Y:S02]  /*1540*/  UMOV UR10, UR7 ;  /* 0x00000007000a7c82 */ /* 0x000fe40008000000 */
[----:B------:R-:W-:Y:S01]  /*1550*/  HGMMA.64x256x8.F32.TF32 R24, gdesc[UR8], RZ, !UPT, gsb0 ;  /* 0x07e00000081879f0 */ /* 0x000fe2000c0028ff */
[----:B------:R-:W-:Y:S01]  /*1560*/  UIADD3 UR8, UR6, 0x400, URZ ;  /* 0x0000040006087890 */ /* 0x000fe2000fffe03f */
[----:B------:R-:W-:Y:S01]  /*1570*/  UMOV UR9, 0x40000040 ;  /* 0x4000004000097882 */ /* 0x000fe20000000000 */
[----:B------:R-:W-:Y:S02]  /*1580*/  WARPGROUP.DEPBAR.LE gsb0, 0x0 ;  /* 0x00008000000079c5 */ /* 0x000fe40000010000 */
[----:B------:R-:W-:Y:S01]  /*1590*/  STL.64 [R1], R24 ;  /* 0x0000001801007387 */ /* 0x000fe20000100a00 */
[----:B------:R-:W-:Y:S01]  /*15a0*/  IMAD.MOV.U32 R235, RZ, RZ, R46 ;  /* 0x000000ffffeb7224 */ /* 0x000fe200078e002e */
[----:B------:R-:W-:Y:S01]  /*15b0*/  MOV R234, R47 ;  /* 0x0000002f00ea7202 */ /* 0x000fe20000000f00 */
[----:B------:R-:W-:Y:S01]  /*15c0*/  IMAD.MOV.U32 R233, RZ, RZ, R48 ;  /* 0x000000ffffe97224 */ /* 0x000fe200078e0030 */
[----:B------:R-:W-:Y:S01]  /*15d0*/  STL.64 [R1+0x8], R26 ;  /* 0x0000081a01007387 */ /* 0x000fe20000100a00 */
[----:B------:R-:W-:Y:S01]  /*15e0*/  MOV R232, R49 ;  /* 0x0000003100e87202 */ /* 0x000fe20000000f00 */
[----:B------:R-:W-:Y:S01]  /*15f0*/  IMAD.MOV.U32 R231, RZ, RZ, R50 ;  /* 0x000000ffffe77224 */ /* 0x000fe200078e0032 */
[----:B------:R-:W-:Y:S01]  /*1600*/  MOV R230, R51 ;  /* 0x0000003300e67202 */ /* 0x000fe20000000f00 */
[----:B------:R-:W-:Y:S01]  /*1610*/  STL.64 [R1+0x10], R28 ;  /* 0x0000101c01007387 */ /* 0x000fe20000100a00 */
        /* <DEDUP_REMOVED lines=90> */
[----:B---3--:R-:W-:Y:S01]  /*1bc0*/  MOV R17, R135 ;  /* 0x0000008700117202 */ /* 0x008fe20000000f00 */
[----:B0-----:R-:W-:Y:S01]  /*1bd0*/  IMAD.MOV.U32 R16, RZ, RZ, R136 ;  /* 0x000000ffff107224 */ /* 0x001fe200078e0088 */
        /* <DEDUP_REMOVED lines=10> */
[----:B--2---:R-:W-:Y:S01]  /*1c80*/  MOV R5, R147 ;  /* 0x0000009300057202 */ /* 0x004fe20000000f00 */
[----:B------:R-:W-:Y:S01]  /*1c90*/  IMAD.MOV.U32 R4, RZ, RZ, R148 ;  /* 0x000000ffff047224 */ /* 0x000fe200078e0094 */
[----:B------:R-:W-:Y:S01]  /*1ca0*/  MOV R3, R149 ;  /* 0x0000009500037202 */ /* 0x000fe20000000f00 */
[----:B-1----:R-:W-:Y:S01]  /*1cb0*/  IMAD.MOV.U32 R2, RZ, RZ, R150 ;  /* 0x000000ffff027224 */ /* 0x002fe200078e0096 */
[----:B------:R0:W-:Y:S01]  /*1cc0*/  STL.64 [R1+0x50], R44 ;  /* 0x0000502c01007387 */ /* 0x0001e20000100a00 */
[----:B----4-:R-:W-:-:S03]  /*1cd0*/  MOV R0, R151 ;  /* 0x0000009700007202 */ /* 0x010fc60000000f00 */
[----:B------:R-:W-:Y:S01]  /*1ce0*/  STL [R1+0x578], R160 ;  /* 0x000578a001007387 */ /* 0x000fe20000100800 */
[----:B0-----:R-:W-:-:S06]  /*1cf0*/  WARPGROUP.ARRIVE ;  /* 0x00000000000079c5 */ /* 0x001fcc0000000000 */
[----:B------:R-:W-:Y:S03]  /*1d00*/  HGMMA.64x256x8.F32.TF32 R24, gdesc[UR8], RZ, !UPT, gsb0 ;  /* 0x07e00000081879f0 */ /* 0x000fe6000c0028ff */
[----:B------:R-:W-:Y:S02]  /*1d10*/  WARPGROUP.DEPBAR.LE gsb0, 0x0 ;  /* 0x00008000000079c5 */ /* 0x000fe40000010000 */
[----:B------:R-:W-:Y:S04]  /*1d20*/  STL.64 [R1+0x570], R150 ;  /* 0x0005709601007387 */ /* 0x000fe80000100a00 */
        /* <DEDUP_REMOVED lines=20> */
[----:B------:R0:W-:Y:S04]  /*1e70*/  STL.64 [R1+0x4c8], R108 ;  /* 0x0004c86c01007387 */ /* 0x0001e80000100a00 */
[----:B0-----:R-:W2:Y:S04]  /*1e80*/  LDL.LU R108, [R1] ;  /* 0x00000000016c7983 */ /* 0x001ea80000300800 */
[----:B------:R-:W2:Y:S04]  /*1e90*/  LDL.LU R109, [R1+0x4] ;  /* 0x00000400016d7983 */ /* 0x000ea80000300800 */
        /* <DEDUP_REMOVED lines=19> */
[----:B------:R-:W2:Y:S01]  /*1fd0*/  LDL.LU R129, [R1+0x54] ;  /* 0x0000540001817983 */ /* 0x000ea20000300800 */
        /* <DEDUP_REMOVED lines=46> */
[----:B------:R-:W-:-:S02]  /*22c0*/  UIADD3 UR8, UR6, 0x2, URZ ;  /* 0x0000000206087890 */ /* 0x000fc4000fffe03f */
[----:B------:R-:W-:Y:S01]  /*22d0*/  UIADD3 UR10, UR7, 0x2, URZ ;  /* 0x00000002070a7890 */ /* 0x000fe2000fffe03f */
[----:B------:R-:W-:Y:S01]  /*22e0*/  UMOV UR9, 0x40000040 ;  /* 0x4000004000097882 */ /* 0x000fe20000000000 */
[----:B------:R-:W-:Y:S01]  /*22f0*/  UMOV UR11, 0x40000040 ;  /* 0x40000040000b7882 */ /* 0x000fe20000000000 */
[----:B--2---:R-:W-:-:S06]  /*2300*/  WARPGROUP.ARRIVE ;  /* 0x00000000000079c5 */ /* 0x004fcc0000000000 */
[----:B------:R-:W-:Y:S03]  /*2310*/  HGMMA.64x256x8.F32.TF32 R108, gdesc[UR8], R108, gsb0 ;  /* 0x07e00000086c79f0 */ /* 0x000fe6000800286c */
[----:B------:R-:W-:Y:S02]  /*2320*/  WARPGROUP.DEPBAR.LE gsb0, 0x0 ;  /* 0x00008000000079c5 */ /* 0x000fe40000010000 */
[----:B------:R-:W-:Y:S04]  /*2330*/  STL.64 [R1], R108 ;  /* 0x0000006c01007387 */ /* 0x000fe80000100a00 */
        /* <DEDUP_REMOVED lines=63> */
[----:B0-----:R-:W2:Y:S04]  /*2730*/  LDL.LU R160, [R1+0x578] ;  /* 0x0005780001a07983 */ /* 0x001ea80000300800 */
[----:B------:R-:W3:Y:S04]  /*2740*/  LDL.LU.64 R150, [R1+0x570] ;  /* 0x0005700001967983 */ /* 0x000ee80000300a00 */
        /* <DEDUP_REMOVED lines=20> */
[----:B------:R-:W3:Y:S01]  /*2890*/  LDL.LU.64 R108, [R1+0x4c8] ;  /* 0x0004c800016c7983 */ /* 0x000ee20000300a00 */
[----:B------:R-:W-:Y:S01]  /*28a0*/  UIADD3 UR8, UR6, 0x402, URZ ;  /* 0x0000040206087890 */ /* 0x000fe2000fffe03f */
[----:B------:R-:W-:Y:S01]  /*28b0*/  UMOV UR9, 0x40000040 ;  /* 0x4000004000097882 */ /* 0x000fe20000000000 */
[----:B---3--:R-:W-:-:S07]  /*28c0*/  WARPGROUP.ARRIVE ;  /* 0x00000000000079c5 */ /* 0x008fce0000000000 */
[----:B------:R-:W-:Y:S03]  /*28d0*/  HGMMA.64x256x8.F32.TF32 R24, gdesc[UR8], R24, gsb0 ;  /* 0x07e00000081879f0 */ /* 0x000fe60008002818 */
        /* <DEDUP_REMOVED lines=65> */
[----:B0-----:R-:W3:Y:S04]  /*2cf0*/  LDL.LU.64 R24, [R1] ;  /* 0x0000000001187983 */ /* 0x001ee80000300a00 */
        /* <DEDUP_REMOVED lines=63> */
[----:B------:R-:W-:-:S02]  /*30f0*/  UIADD3 UR8, UR6, 0x4, URZ ;  /* 0x0000000406087890 */ /* 0x000fc4000fffe03f */
[----:B------:R-:W-:Y:S01]  /*3100*/  UIADD3 UR10, UR7, 0x4, URZ ;  /* 0x00000004070a7890 */ /* 0x000fe2000fffe03f */
[----:B------:R-:W-:Y:S01]  /*3110*/  UMOV UR9, 0x40000040 ;  /* 0x4000004000097882 */ /* 0x000fe20000000000 */
[----:B------:R-:W-:Y:S01]  /*3120*/  UMOV UR11, 0x40000040 ;  /* 0x40000040000b7882 */ /* 0x000fe20000000000 */
[----:B---3--:R-:W-:-:S06]  /*3130*/  WARPGROUP.ARRIVE ;  /* 0x00000000000079c5 */ /* 0x008fcc0000000000 */
[----:B------:R-:W-:Y:S03]  /*3140*/  HGMMA.64x256x8.F32.TF32 R24, gdesc[UR8], R24, gsb0 ;  /* 0x07e00000081879f0 */ /* 0x000fe60008002818 */
        /* <DEDUP_REMOVED lines=41> */
[----:B------:R0:W-:Y:S01]  /*33e0*/  STL.64 [R1+0x50], R44 ;  /* 0x0000502c01007387 */ /* 0x0001e20000100a00 */
[----:B------:R-:W-:Y:S01]  /*33f0*/  IMAD.MOV.U32 R204, RZ, RZ, R120 ;  /* 0x000000ffffcc7224 */ /* 0x000fe200078e0078 */
[----:B------:R-:W-:Y:S01]  /*3400*/  MOV R205, R121 ;  /* 0x0000007900cd7202 */ /* 0x000fe20000000f00 */
[----:B------:R-:W-:Y:S01]  /*3410*/  IMAD.MOV.U32 R202, RZ, RZ, R118 ;  /* 0x000000ffffca7224 */ /* 0x000fe200078e0076 */
[----:B------:R-:W3:Y:S01]  /*3420*/  LDL.LU.64 R150, [R1+0x4c0] ;  /* 0x0004c00001967983 */ /* 0x000ee20000300a00 */
[----:B------:R-:W-:Y:S01]  /*3430*/  MOV R203, R119 ;  /* 0x0000007700cb7202 */ /* 0x000fe20000000f00 */
[----:B------:R-:W-:Y:S01]  /*3440*/  IMAD.MOV.U32 R200, RZ, RZ, R116 ;  /* 0x000000ffffc87224 */ /* 0x000fe200078e0074 */
[----:B------:R-:W-:Y:S01]  /*3450*/  MOV R201, R117 ;  /* 0x0000007500c97202 */ /* 0x000fe20000000f00 */
[----:B------:R-:W3:Y:S01]  /*3460*/  LDL.LU.64 R148, [R1+0x4b8] ;  /* 0x0004b80001947983 */ /* 0x000ee20000300a00 */
        /* <DEDUP_REMOVED lines=92> */
[----:B------:R-:W-:-:S03]  /*3a30*/  MOV R2, R47 ;  /* 0x0000002f00027202 */ /* 0x000fc60000000f00 */
        /* <DEDUP_REMOVED lines=28> */
[----:B0-----:R-:W3:Y:S04]  /*3c00*/  LDL.LU.64 R44, [R1+0x318] ;  /* 0x00031800012c7983 */ /* 0x001ee80000300a00 */
        /* <DEDUP_REMOVED lines=11> */
[----:B------:R-:W-:-:S02]  /*3cc0*/  UMOV UR9, 0x40000040 ;  /* 0x4000004000097882 */ /* 0x000fc40000000000 */
[----:B--2---:R-:W-:Y:S01]  /*3cd0*/  STL [R1+0x2b8], R160 ;  /* 0x0002b8a001007387 */ /* 0x004fe20000100800 */
[----:B---3--:R-:W-:-:S06]  /*3ce0*/  WARPGROUP.ARRIVE ;  /* 0x00000000000079c5 */ /* 0x008fcc0000000000 */
        /* <DEDUP_REMOVED lines=88> */
[----:B------:R-:W-:Y:S01]  /*4270*/  UIADD3 UR8, UR6, 0x6, URZ ;  /* 0x0000000606087890 */ /* 0x000fe2000fffe03f */
[----:B------:R-:W-:Y:S01]  /*4280*/  IMAD.MOV.U32 R235, RZ, RZ, R3 ;  /* 0x000000ffffeb7224 */ /* 0x000fe200078e0003 */
[----:B------:R-:W-:Y:S01]  /*4290*/  UIADD3 UR10, UR7, 0x6, URZ ;  /* 0x00000006070a7890 */ /* 0x000fe2000fffe03f */
[----:B------:R0:W5:Y:S01]  /*42a0*/  LDL.LU R16, [R1+0x2c4] ;  /* 0x0002c40001107983 */ /* 0x0001620000300800 */
[----:B------:R-:W-:Y:S01]  /*42b0*/  UMOV UR9, 0x40000040 ;  /* 0x4000004000097882 */ /* 0x000fe20000000000 */
[----:B------:R-:W-:-:S02]  /*42c0*/  UMOV UR11, 0x40000040 ;  /* 0x40000040000b7882 */ /* 0x000fc40000000000 */
[----:B------:R0:W5:Y:S04]  /*42d0*/  LDL.LU R2, [R1+0x2c0] ;  /* 0x0002c00001027983 */ /* 0x0001680000300800 */
[----:B------:R0:W5:Y:S01]  /*42e0*/  LDL.LU R0, [R1+0x2bc] ;  /* 0x0002bc0001007983 */ /* 0x0001620000300800 */
        /* <DEDUP_REMOVED lines=67> */
[----:B-1----:R0:W5:Y:S04]  /*4720*/  LDL.LU R160, [R1+0x2b8] ;  /* 0x0002b80001a07983 */ /* 0x0021680000300800 */
[----:B------:R-:W2:Y:S04]  /*4730*/  LDL.LU.64 R150, [R1+0x2b0] ;  /* 0x0002b00001967983 */ /* 0x000ea80000300a00 */
        /* <DEDUP_REMOVED lines=20> */
[----:B------:R-:W2:Y:S01]  /*4880*/  LDL.LU.64 R108, [R1+0x208] ;  /* 0x00020800016c7983 */ /* 0x000ea20000300a00 */
[----:B------:R-:W-:Y:S01]  /*4890*/  UIADD3 UR8, UR6, 0x406, URZ ;  /* 0x0000040606087890 */ /* 0x000fe2000fffe03f */
[----:B------:R-:W-:Y:S01]  /*48a0*/  UMOV UR9, 0x40000040 ;  /* 0x4000004000097882 */ /* 0x000fe20000000000 */
[----:B--2---:R-:W-:-:S07]  /*48b0*/  WARPGROUP.ARRIVE ;  /* 0x00000000000079c5 */ /* 0x004fce0000000000 */
[----:B------:R-:W-:Y:S03]  /*48c0*/  HGMMA.64x256x8.F32.TF32 R24, gdesc[UR8], R24, gsb0 ;  /* 0x07e00000081879f0 */ /* 0x000fe60008002818 */
[----:B------:R-:W-:Y:S02]  /*48d0*/  WARPGROUP.DEPBAR.LE gsb0, 0x0 ;  /* 0x00008000000079c5 */ /* 0x000fe40000010000 */
[----:B0-----:R-:W-:Y:S05]  /*48e0*/  @!P1 BRA `(.L_x_18) ;  /* 0x0000004000b09947 */ /* 0x001fea0003800000 */
[----:B------:R-:W-:Y:S02]  /*48f0*/  UIADD3 UR6, UR39, 0x1, URZ ;  /* 0x0000000127067890 */ /* 0x000fe4000fffe03f */
[----:B------:R-:W-:Y:S02]  /*4900*/  UMOV UR12, UR39 ;  /* 0x00000027000c7c82 */ /* 0x000fe40008000000 */
[----:B------:R-:W-:-:S04]  /*4910*/  UISETP.NE.AND UP0, UPT, UR6, 0x3, UPT ;  /* 0x000000030600788c */ /* 0x000fc8000bf05270 */
[----:B------:R-:W-:Y:S02]  /*4920*/  USEL UR7, URZ, 0x1, UP0 ;  /* 0x000000013f077887 */ /* 0x000fe40008000000 */
[----:B------:R-:W-:Y:S02]  /*4930*/  USEL UR6, UR6, URZ, UP0 ;  /* 0x0000003f06067287 */ /* 0x000fe40008000000 */
[----:B------:R-:W-:-:S12]  /*4940*/  ULOP3.LUT UR7, UR38, UR7, URZ, 0x3c, !UPT ;  /* 0x0000000726077292 */ /* 0x000fd8000f8e3c3f */
.L_x_25:
[----:B------:R-:W-:Y:S05]  /*4950*/  @!P0 BRA `(.L_x_19) ;  /* 0x0000000000048947 */ /* 0x000fea0003800000 */
[----:B------:R-:W-:Y:S01]  /*4960*/  BPT.TRAP 0x1 ;  /* 0x000000040000795c */ /* 0x000fe20000300000 */
.L_x_19:
[----:B------:R-:W0:Y:S01]  /*4970*/  S2UR UR8, SR_CgaCtaId ;  /* 0x00000000000879c3 */ /* 0x000e220000008800 */
[----:B------:R-:W-:Y:S01]  /*4980*/  UMOV UR13, 0x400 ;  /* 0x00000400000d7882 */ /* 0x000fe20000000000 */
[----:B------:R-:W-:-:S04]  /*4990*/  MOV R3, UR7 ;  /* 0x0000000700037c02 */ /* 0x000fc80008000f00 */
[----:B------:R-:W-:Y:S01]  /*49a0*/  SHF.L.U32 R3, R3, 0x1f, RZ ;  /* 0x0000001f03037819 */ /* 0x000fe200000006ff */
[----:B0-----:R-:W-:-:S04]  /*49b0*/  ULEA UR13, UR8, UR13, 0x18 ;  /* 0x0000000d080d7291 */ /* 0x001fc8000f8ec03f */
[----:B------:R-:W-:-:S09]  /*49c0*/  ULEA UR8, UR6, UR13, 0x3 ;  /* 0x0000000d06087291 */ /* 0x000fd2000f8e183f */
[----:B------:R0:W1:Y:S01]  /*49d0*/  SYNCS.PHASECHK.TRANS64.TRYWAIT P1, [UR8], R3 ;  /* 0x00000003ff0075a7 */ /* 0x0000620008020148 */
[----:B------:R-:W-:Y:S05]  /*49e0*/  @!P0 BRA `(.L_x_20) ;  /* 0x0000000000048947 */ /* 0x000fea0003800000 */
[----:B------:R-:W-:Y:S01]  /*49f0*/  BPT.TRAP 0x1 ;  /* 0x000000040000795c */ /* 0x000fe20000300000 */
.L_x_20:
[----:B-1----:R-:W-:Y:S05]  /*4a00*/  @P1 BRA `(.L_x_21) ;  /* 0x0000000000081947 */ /* 0x002fea0003800000 */
[----:B------:R-:W1:Y:S02]  /*4a10*/  SYNCS.PHASECHK.TRANS64.TRYWAIT P1, [UR8], R3 ;  /* 0x00000003ff0075a7 */ /* 0x000e640008020148 */
[----:B-1----:R-:W-:Y:S05]  /*4a20*/  @!P1 BRA `(.L_x_22) ;  /* 0x0000013800bc9947 */ /* 0x002fea0003800000 */
.L_x_21:
        /* <DEDUP_REMOVED lines=64> */
[----:B--2---:R-:W2:Y:S04]  /*4e30*/  LDL.LU.64 R24, [R1] ;  /* 0x0000000001187983 */ /* 0x004ea80000300a00 */
        /* <DEDUP_REMOVED lines=63> */
[----:B------:R-:W-:-:S02]  /*5230*/  ULEA UR14, UR6, UR4, 0xb ;  /* 0x00000004060e7291 */ /* 0x000fc4000f8e583f */
[----:B------:R-:W-:Y:S01]  /*5240*/  ULEA UR15, UR6, UR5, 0xb ;  /* 0x00000005060f7291 */ /* 0x000fe2000f8e583f */
[----:B-----5:R-:W-:Y:S01]  /*5250*/  STL [R1+0x2c4], R16 ;  /* 0x0002c41001007387 */ /* 0x020fe20000100800 */
[----:B------:R-:W-:Y:S01]  /*5260*/  UMOV UR9, 0x40000040 ;  /* 0x4000004000097882 */ /* 0x000fe20000000000 */
[----:B------:R-:W-:Y:S02]  /*5270*/  UMOV UR11, 0x40000040 ;  /* 0x40000040000b7882 */ /* 0x000fe40000000000 */
[----:B------:R-:W-:Y:S01]  /*5280*/  UMOV UR8, UR14 ;  /* 0x0000000e00087c82 */ /* 0x000fe20008000000 */
[----:B------:R3:W-:Y:S01]  /*5290*/  STL [R1+0x2c0], R2 ;  /* 0x0002c00201007387 */ /* 0x0007e20000100800 */
[----:B------:R-:W-:-:S03]  /*52a0*/  UMOV UR10, UR15 ;  /* 0x0000000f000a7c82 */ /* 0x000fc60008000000 */
[----:B------:R4:W-:Y:S01]  /*52b0*/  STL [R1+0x2bc], R0 ;  /* 0x0002bc0001007387 */ /* 0x0009e20000100800 */
[----:B--2---:R-:W-:-:S06]  /*52c0*/  WARPGROUP.ARRIVE ;  /* 0x00000000000079c5 */ /* 0x004fcc0000000000 */
[----:B------:R-:W-:Y:S03]  /*52d0*/  HGMMA.64x256x8.F32.TF32 R24, gdesc[UR8], R24, gsb0 ;  /* 0x07e00000081879f0 */ /* 0x000fe60008002818 */
[----:B------:R-:W-:Y:S02]  /*52e0*/  WARPGROUP.DEPBAR.LE gsb0, 0x0 ;  /* 0x00008000000079c5 */ /* 0x000fe40000010000 */
[----:B------:R-:W-:Y:S01]  /*52f0*/  STL.64 [R1], R24 ;  /* 0x0000001801007387 */ /* 0x000fe20000100a00 */
[----:B---3--:R-:W-:Y:S01]  /*5300*/  IMAD.MOV.U32 R2, RZ, RZ, R150 ;  /* 0x000000ffff027224 */ /* 0x008fe200078e0096 */
[----:B----4-:R-:W-:Y:S01]  /*5310*/  MOV R0, R151 ;  /* 0x0000009700007202 */ /* 0x010fe20000000f00 */
[----:B-1----:R-:W-:Y:S01]  /*5320*/  IMAD.MOV.U32 R4, RZ, RZ, R148 ;  /* 0x000000ffff047224 */ /* 0x002fe200078e0094 */
[----:B------:R-:W-:Y:S01]  /*5330*/  STL.64 [R1+0x8], R26 ;  /* 0x0000081a01007387 */ /* 0x000fe20000100a00 */
[----:B0-----:R-:W-:Y:S01]  /*5340*/  MOV R3, R149 ;  /* 0x0000009500037202 */ /* 0x001fe20000000f00 */
        /* <DEDUP_REMOVED lines=38> */
[----:B------:R-:W2:Y:S01]  /*55b0*/  LDL.LU.64 R150, [R1+0x778] ;  /* 0x0007780001967983 */ /* 0x000ea20000300a00 */
[----:B------:R-:W-:Y:S01]  /*55c0*/  MOV R203, R119 ;  /* 0x0000007700cb7202 */ /* 0x000fe20000000f00 */
[----:B------:R-:W-:Y:S01]  /*55d0*/  IMAD.MOV.U32 R200, RZ, RZ, R116 ;  /* 0x000000ffffc87224 */ /* 0x000fe200078e0074 */
[----:B------:R-:W-:Y:S01]  /*55e0*/  MOV R201, R117 ;  /* 0x0000007500c97202 */ /* 0x000fe20000000f00 */
[----:B------:R-:W2:Y:S01]  /*55f0*/  LDL.LU.64 R148, [R1+0x770] ;  /* 0x0007700001947983 */ /* 0x000ea20000300a00 */
        /* <DEDUP_REMOVED lines=92> */
[----:B------:R-:W-:-:S03]  /*5bc0*/  MOV R234, R47 ;  /* 0x0000002f00ea7202 */ /* 0x000fc60000000f00 */
        /* <DEDUP_REMOVED lines=28> */
[----:B0-----:R-:W2:Y:S04]  /*5d90*/  LDL.LU.64 R44, [R1+0x5d0] ;  /* 0x0005d000012c7983 */ /* 0x001ea80000300a00 */
        /* <DEDUP_REMOVED lines=11> */
[----:B------:R-:W-:-:S02]  /*5e50*/  UMOV UR9, 0x40000040 ;  /* 0x4000004000097882 */ /* 0x000fc40000000000 */
[----:B------:R-:W-:Y:S01]  /*5e60*/  STL [R1+0x578], R160 ;  /* 0x000578a001007387 */ /* 0x000fe20000100800 */
[----:B--2---:R-:W-:-:S06]  /*5e70*/  WARPGROUP.ARRIVE ;  /* 0x00000000000079c5 */ /* 0x004fcc0000000000 */
        /* <DEDUP_REMOVED lines=332> */
[----:B------:R-:W-:Y:S01]  /*7340*/  STL.64 [R1+0x30], R36 ;  /* 0x0000302401007387 */ /* 0x000fe20000100a00 */
[----:B------:R-:W-:-:S03]  /*7350*/  IMAD.MOV.U32 R4, RZ, RZ, R150 ;  /* 0x000000ffff047224 */ /* 0x000fc600078e0096 */
[----:B------:R-:W-:Y:S01]  /*7360*/  STL.64 [R1+0x38], R38 ;  /* 0x0000382601007387 */ /* 0x000fe20000100a00 */
[----:B------:R-:W-:-:S03]  /*7370*/  MOV R3, R151 ;  /* 0x0000009700037202 */ /* 0x000fc60000000f00 */
[----:B------:R-:W-:Y:S01]  /*7380*/  STL.64 [R1+0x40], R40 ;  /* 0x0000402801007387 */ /* 0x000fe20000100a00 */
[----:B------:R-:W-:Y:S01]  /*7390*/  IMAD.MOV.U32 R6, RZ, RZ, R148 ;  /* 0x000000ffff067224 */ /* 0x000fe200078e0094 */
[----:B------:R-:W-:Y:S02]  /*73a0*/  MOV R5, R149 ;  /* 0x0000009500057202 */ /* 0x000fe40000000f00 */
[----:B------:R-:W-:Y:S01]  /*73b0*/  STL.64 [R1+0x48], R42 ;  /* 0x0000482a01007387 */ /* 0x000fe20000100a00 */
[----:B------:R-:W-:Y:S01]  /*73c0*/  IMAD.MOV.U32 R8, RZ, RZ, R146 ;  /* 0x000000ffff087224 */ /* 0x000fe200078e0092 */
[----:B------:R-:W-:Y:S02]  /*73d0*/  MOV R7, R147 ;  /* 0x0000009300077202 */ /* 0x000fe40000000f00 */
[----:B------:R0:W-:Y:S01]  /*73e0*/  STL.64 [R1+0x50], R44 ;  /* 0x0000502c01007387 */ /* 0x0001e20000100a00 */
[----:B------:R-:W-:Y:S01]  /*73f0*/  IMAD.MOV.U32 R10, RZ, RZ, R144 ;  /* 0x000000ffff0a7224 */ /* 0x000fe200078e0090 */
[----:B------:R-:W-:-:S02]  /*7400*/  MOV R9, R145 ;  /* 0x0000009100097202 */ /* 0x000fc40000000f00 */
[----:B------:R-:W3:Y:S01]  /*7410*/  LDL.LU.64 R150, [R1+0x4c0] ;  /* 0x0004c00001967983 */ /* 0x000ee20000300a00 */
[----:B------:R-:W-:Y:S01]  /*7420*/  IMAD.MOV.U32 R12, RZ, RZ, R142 ;  /* 0x000000ffff0c7224 */ /* 0x000fe200078e008e */
[----:B------:R-:W-:Y:S02]  /*7430*/  MOV R11, R143 ;  /* 0x0000008f000b7202 */ /* 0x000fe40000000f00 */
[----:B------:R-:W3:Y:S01]  /*7440*/  LDL.LU.64 R148, [R1+0x4b8] ;  /* 0x0004b80001947983 */ /* 0x000ee20000300a00 */
[----:B------:R-:W-:Y:S01]  /*7450*/  IMAD.MOV.U32 R14, RZ, RZ, R140 ;  /* 0x000000ffff0e7224 */ /* 0x000fe200078e008c */
[----:B------:R-:W-:Y:S02]  /*7460*/  MOV R13, R141 ;  /* 0x0000008d000d7202 */ /* 0x000fe40000000f00 */
[----:B------:R-:W3:Y:S01]  /*7470*/  LDL.LU.64 R146, [R1+0x4b0] ;  /* 0x0004b00001927983 */ /* 0x000ee20000300a00 */
        /* <DEDUP_REMOVED lines=351> */
[----:B------:R-:W-:Y:S01]  /*8a70*/  BPT.TRAP 0x1 ;  /* 0x000000040000795c */ /* 0x000fe20000300000 */
.L_x_23:
[----:B------:R-:W-:Y:S02]  /*8a80*/  UISETP.GT.U32.AND UP0, UPT, UR40, 0x1, UPT ;  /* 0x000000012800788c */ /* 0x000fe4000bf04070 */
[----:B------:R-:W-:-:S04]  /*8a90*/  ULEA UR13, UR12, UR13, 0x3 ;  /* 0x0000000d0c0d7291 */ /* 0x000fc8000f8e183f */
[----:B------:R-:W-:Y:S01]  /*8aa0*/  UIADD3 UR13, UR13, 0x18, URZ ;  /* 0x000000180d0d7890 */ /* 0x000fe2000fffe03f */
[----:B------:R-:W-:-:S03]  /*8ab0*/  PLOP3.LUT P1, PT, PT, PT, UP0, 0x80, 0x0 ;  /* 0x000000000000781c */ /* 0x000fc60003f2f008 */
[----:B------:R-:W-:-:S09]  /*8ac0*/  UPRMT UR13, URZ, 0x654, UR13 ;  /* 0x000006543f0d7896 */ /* 0x000fd2000800000d */
[----:B------:R-:W-:Y:S01]  /*8ad0*/  SYNCS.ARRIVE.TRANS64.RED.A1T0 RZ, [UR13], RZ ;  /* 0x000000ffffff79a7 */ /* 0x000fe2000810040d */
[----:B------:R-:W-:Y:S05]  /*8ae0*/  @P1 BRA `(.L_x_24) ;  /* 0x0000000000041947 */ /* 0x000fea0003800000 */
[----:B------:R-:W-:Y:S01]  /*8af0*/  BPT.TRAP 0x1 ;  /* 0x000000040000795c */ /* 0x000fe20000300000 */
.L_x_24:
[----:B------:R-:W-:Y:S01]  /*8b00*/  UIADD3 UR6, UR6, 0x1, URZ ;  /* 0x0000000106067890 */ /* 0x000fe2000fffe03f */
[C---:B-----5:R-:W-:Y:S01]  /*8b10*/  ISETP.GT.AND P1, PT, R0.reuse, 0x1, PT ;  /* 0x000000010000780c */ /* 0x060fe20003f24270 */
[----:B------:R-:W-:Y:S01]  /*8b20*/  UIADD3 UR12, UR12, 0x1, URZ ;  /* 0x000000010c0c7890 */ /* 0x000fe2000fffe03f */
[----:B------:R-:W-:Y:S01]  /*8b30*/  IADD3 R0, R0, -0x1, RZ ;  /* 0xffffffff00007810 */ /* 0x000fe20007ffe0ff */
[----:B------:R-:W-:Y:S02]  /*8b40*/  UISETP.NE.AND UP0, UPT, UR6, 0x3, UPT ;  /* 0x000000030600788c */ /* 0x000fe4000bf05270 */
[----:B------:R-:W-:Y:S02]  /*8b50*/  UISETP.NE.AND UP1, UPT, UR12, 0x3, UPT ;  /* 0x000000030c00788c */ /* 0x000fe4000bf25270 */
[----:B------:R-:W-:Y:S02]  /*8b60*/  USEL UR8, URZ, 0x1, UP0 ;  /* 0x000000013f087887 */ /* 0x000fe40008000000 */
[----:B------:R-:W-:-:S02]  /*8b70*/  USEL UR6, UR6, URZ, UP0 ;  /* 0x0000003f06067287 */ /* 0x000fc40008000000 */
[----:B------:R-:W-:Y:S02]  /*8b80*/  USEL UR12, UR12, URZ, UP1 ;  /* 0x0000003f0c0c7287 */ /* 0x000fe40008800000 */
[----:B------:R-:W-:Y:S01]  /*8b90*/  ULOP3.LUT UR7, UR7, UR8, URZ, 0x3c, !UPT ;  /* 0x0000000807077292 */ /* 0x000fe2000f8e3c3f */
[----:B------:R-:W-:Y:S11]  /*8ba0*/  @P1 BRA `(.L_x_25) ;  /* 0xffffffbc00681947 */ /* 0x000ff6000383ffff */
.L_x_18:
[----:B-----5:R-:W0:Y:S02]  /*8bb0*/  LDC R0, c[0x0][0x28c] ;  /* 0x0000a300ff007b82 */ /* 0x020e240000000800 */
[----:B0-----:R-:W-:-:S13]  /*8bc0*/  ISETP.GE.AND P1, PT, R0, 0x1, PT ;  /* 0x000000010000780c */ /* 0x001fda0003f26270 */
[----:B------:R-:W-:Y:S05]  /*8bd0*/  @!P1 BRA `(.L_x_26) ;  /* 0x00000000004c9947 */ /* 0x000fea0003800000 */
[----:B------:R-:W-:Y:S05]  /*8be0*/  @!P0 BRA `(.L_x_27) ;  /* 0x0000000000048947 */ /* 0x000fea0003800000 */
[----:B------:R-:W-:Y:S01]  /*8bf0*/  BPT.TRAP 0x1 ;  /* 0x000000040000795c */ /* 0x000fe20000300000 */
.L_x_27:
[----:B------:R-:W0:Y:S01]  /*8c00*/  S2UR UR7, SR_CgaCtaId ;  /* 0x00000000000779c3 */ /* 0x000e220000008800 */
[----:B------:R-:W-:-:S04]  /*8c10*/  UISETP.LT.AND UP0, UPT, UR44, 0x1, UPT ;  /* 0x000000012c00788c */ /* 0x000fc8000bf01270 */
[----:B------:R-:W-:Y:S02]  /*8c20*/  USEL UR6, UR44, 0x1, UP0 ;  /* 0x000000012c067887 */ /* 0x000fe40008000000 */
[----:B------:R-:W-:Y:S02]  /*8c30*/  UISETP.GT.U32.AND UP0, UPT, UR40, 0x1, UPT ;  /* 0x000000012800788c */ /* 0x000fe4000bf04070 */
[----:B------:R-:W-:-:S04]  /*8c40*/  UIADD3 UR6, UR39, UR44, -UR6 ;  /* 0x0000002c27067290 */ /* 0x000fc8000fffe806 */
[----:B------:R-:W-:Y:S01]  /*8c50*/  UIMAD.WIDE.U32 UR4, UR6, -0x55555555, URZ ;  /* 0xaaaaaaab060478a5 */ /* 0x000fe2000f8e003f */
[----:B------:R-:W-:-:S03]  /*8c60*/  PLOP3.LUT P0, PT, PT, PT, UP0, 0x80, 0x0 ;  /* 0x000000000000781c */ /* 0x000fc60003f0f008 */
[----:B------:R-:W-:-:S03]  /*8c70*/  USHF.R.U32.HI UR4, URZ, 0x1, UR5 ;  /* 0x000000013f047899 */ /* 0x000fc60008011605 */
[----:B------:R-:W-:Y:S01]  /*8c80*/  UMOV UR5, 0x400 ;  /* 0x0000040000057882 */ /* 0x000fe20000000000 */
[----:B------:R-:W-:Y:S02]  /*8c90*/  UIMAD UR6, UR4, -0x3, UR6 ;  /* 0xfffffffd040678a4 */ /* 0x000fe4000f8e0206 */
[----:B0-----:R-:W-:-:S04]  /*8ca0*/  ULEA UR5, UR7, UR5, 0x18 ;  /* 0x0000000507057291 */ /* 0x001fc8000f8ec03f */
[----:B------:R-:W-:-:S04]  /*8cb0*/  ULEA UR6, UR6, UR5, 0x3 ;  /* 0x0000000506067291 */ /* 0x000fc8000f8e183f */
[----:B------:R-:W-:-:S04]  /*8cc0*/  UIADD3 UR6, UR6, 0x18, URZ ;  /* 0x0000001806067890 */ /* 0x000fc8000fffe03f */
[----:B------:R-:W-:-:S09]  /*8cd0*/  UPRMT UR6, URZ, 0x654, UR6 ;  /* 0x000006543f067896 */ /* 0x000fd20008000006 */
[----:B------:R-:W-:Y:S01]  /*8ce0*/  SYNCS.ARRIVE.TRANS64.RED.A1T0 RZ, [UR6], RZ ;  /* 0x000000ffffff79a7 */ /* 0x000fe20008100406 */
[----:B------:R-:W-:Y:S05]  /*8cf0*/  @P0 BRA `(.L_x_26) ;  /* 0x0000000000040947 */ /* 0x000fea0003800000 */
[----:B------:R-:W-:Y:S01]  /*8d00*/  BPT.TRAP 0x1 ;  /* 0x000000040000795c */ /* 0x000fe20000300000 */
.L_x_26:
[----:B------:R-:W0:Y:S01]  /*8d10*/  S2R R8, SR_TID.X ;  /* 0x0000000000087919 */ /* 0x000e220000002100 */
[----:B------:R-:W-:Y:S01]  /*8d20*/  IMAD.MOV.U32 R19, RZ, RZ, 0x6540 ;  /* 0x00006540ff137424 */ /* 0x000fe200078e00ff */
[----:B------:R-:W-:Y:S01]  /*8d30*/  USHF.R.S32.HI UR10, URZ, 0x1f, UR43 ;  /* 0x0000001f3f0a7899 */ /* 0x000fe2000801142b */
[----:B------:R-:W-:Y:S01]  /*8d40*/  LOP3.LUT R4, R160, 0x1, RZ, 0xc0, !PT ;  /* 0x00000001a0047812 */ /* 0x000fe200078ec0ff */
[----:B------:R-:W-:Y:S01]  /*8d50*/  ULDC.64 UR8, c[0x0][0x5d0] ;  /* 0x0001740000087ab9 */ /* 0x000fe20000000a00 */
[----:B------:R-:W-:Y:S01]  /*8d60*/  UIMAD.WIDE UR6, UR41, 0x100, URZ ;  /* 0x00000100290678a5 */ /* 0x000fe2000f8e023f */
[----:B------:R-:W-:Y:S01]  /*8d70*/  MOV R6, UR8 ;  /* 0x0000000800067c02 */ /* 0x000fe20008000f00 */
[----:B------:R-:W-:Y:S01]  /*8d80*/  UIMAD UR4, UR10, UR8, URZ ;  /* 0x000000080a0472a4 */ /* 0x000fe2000f8e023f */
[----:B------:R-:W-:Y:S01]  /*8d90*/  IMAD.SHL.U32 R3, R4, 0x40, RZ ;  /* 0x0000004004037824 */ /* 0x000fe200078e00ff */
[----:B------:R-:W-:Y:S02]  /*8da0*/  USHF.L.U32 UR41, UR41, 0x8, URZ ;  /* 0x0000000829297899 */ /* 0x000fe4000800063f */
[----:B------:R-:W-:Y:S01]  /*8db0*/  UIMAD UR4, UR43, UR9, UR4 ;  /* 0x000000092b0472a4 */ /* 0x000fe2000f8e0204 */
[----:B------:R-:W-:Y:S01]  /*8dc0*/  ULDC UR8, c[0x0][0x284] ;  /* 0x0000a10000087ab9 */ /* 0x000fe20000000800 */
[----:B------:R-:W-:Y:S01]  /*8dd0*/  UIADD3 UR39, UR44, UR39, URZ ;  /* 0x000000272c277290 */ /* 0x000fe2000fffe03f */
[----:B------:R-:W-:Y:S01]  /*8de0*/  MOV R17, UR8 ;  /* 0x0000000800117c02 */ /* 0x000fe20008000f00 */
[----:B------:R-:W-:-:S02]  /*8df0*/  UISETP.GE.U32.AND UP2, UPT, UR44, 0x3, UPT ;  /* 0x000000032c00788c */ /* 0x000fc4000bf46070 */
[----:B------:R-:W-:-:S04]  /*8e00*/  UISETP.GT.U32.AND UP1, UPT, UR39, 0x2, UPT ;  /* 0x000000022700788c */ /* 0x000fc8000bf24070 */
[----:B------:R-:W-:Y:S01]  /*8e10*/  UISETP.LT.U32.AND UP1, UPT, UR44, 0x3, UP1 ;  /* 0x000000032c00788c */ /* 0x000fe20008f21070 */
[----:B0-----:R-:W-:Y:S02]  /*8e20*/  SHF.L.U32 R18, R8, 0x1, RZ ;  /* 0x0000000108127819 */ /* 0x001fe400000006ff */
[----:B------:R-:W-:Y:S02]  /*8e30*/  SHF.R.U32.HI R0, RZ, 0x2, R8 ;  /* 0x00000002ff007819 */ /* 0x000fe40000011608 */
[----:B------:R-:W-:Y:S02]  /*8e40*/  LOP3.LUT R18, R18, 0x6, RZ, 0xc0, !PT ;  /* 0x0000000612127812 */ /* 0x000fe400078ec0ff */
[----:B------:R-:W-:Y:S02]  /*8e50*/  LOP3.LUT R5, R8, 0x60, RZ, 0xc0, !PT ;  /* 0x0000006008057812 */ /* 0x000fe400078ec0ff */
[----:B------:R-:W-:Y:S01]  /*8e60*/  PRMT R18, R18, R19, UR42 ;  /* 0x0000002a12127e16 */ /* 0x000fe20008000013 */
[----:B------:R-:W-:Y:S01]  /*8e70*/  USHF.L.U32 UR42, UR42, 0x8, URZ ;  /* 0x000000082a2a7899 */ /* 0x000fe2000800063f */
[----:B------:R-:W-:-:S02]  /*8e80*/  LOP3.LUT R0, R0, 0x7, RZ, 0xc0, !PT ;  /* 0x0000000700007812 */ /* 0x000fc400078ec0ff */
[----:B------:R-:W-:Y:S02]  /*8e90*/  SHF.R.S32.HI R19, RZ, 0x1f, R18 ;  /* 0x0000001fff137819 */ /* 0x000fe40000011412 */
[----:B------:R-:W-:Y:S02]  /*8ea0*/  SHF.R.U32.HI R5, RZ, 0x1, R5 ;  /* 0x00000001ff057819 */ /* 0x000fe40000011605 */
[----:B------:R-:W-:Y:S01]  /*8eb0*/  LOP3.LUT R3, R3, 0x40, R0, 0xe2, !PT ;  /* 0x0000004003037812 */ /* 0x000fe200078ee200 */
[----:B------:R-:W-:Y:S01]  /*8ec0*/  IMAD.WIDE.U32 R6, R6, UR43, R18 ;  /* 0x0000002b06067c25 */ /* 0x000fe2000f8e0012 */
[----:B------:R-:W-:Y:S02]  /*8ed0*/  IADD3 R0, RZ, -R5, -R0 ;  /* 0x80000005ff007210 */ /* 0x000fe40007ffe800 */
[----:B------:R-:W-:Y:S01]  /*8ee0*/  LOP3.LUT R3, R3, UR6, R5, 0xfe, !PT ;  /* 0x0000000603037c12 */ /* 0x000fe2000f8efe05 */
[----:B------:R-:W-:Y:S01]  /*8ef0*/  VIADD R7, R7, UR4 ;  /* 0x0000000407077c36 */ /* 0x000fe20008000000 */
[----:B------:R-:W-:Y:S01]  /*8f00*/  ULDC UR4, c[0x0][0x288] ;  /* 0x0000a20000047ab9 */ /* 0x000fe20000000800 */
[----:B------:R-:W-:Y:S01]  /*8f10*/  IMAD R0, R4, -0x40, R0 ;  /* 0xffffffc004007824 */ /* 0x000fe200078e0200 */
[----:B------:R-:W-:Y:S01]  /*8f20*/  UISETP.GE.AND UP0, UPT, UR42, UR4, UPT ;  /* 0x000000042a00728c */ /* 0x000fe2000bf06270 */
[----:B------:R-:W-:-:S03]  /*8f30*/  IMAD.MOV.U32 R4, RZ, RZ, -0x2 ;  /* 0xfffffffeff047424 */ /* 0x000fc600078e00ff */
[----:B------:R-:W-:Y:S02]  /*8f40*/  UISETP.GE.OR UP0, UPT, UR41, UR8, UP0 ;  /* 0x000000082900728c */ /* 0x000fe40008706670 */
[----:B------:R-:W-:Y:S01]  /*8f50*/  IADD3 R17, R17, -UR41, R0 ;  /* 0x8000002911117c10 */ /* 0x000fe2000fffe000 */
[----:B------:R-:W-:Y:S01]  /*8f60*/  USEL UR8, URZ, 0x1, !UP1 ;  /* 0x000000013f087887 */ /* 0x000fe2000c800000 */
[----:B------:R-:W-:Y:S01]  /*8f70*/  LOP3.LUT R0, R8, 0x3, RZ, 0xc0, !PT ;  /* 0x0000000308007812 */ /* 0x000fe200078ec0ff */
[----:B------:R-:W-:Y:S01]  /*8f80*/  UMOV UR41, 0xffffffff ;  /* 0xffffffff00297882 */ /* 0x000fe20000000000 */
[----:B------:R-:W-:Y:S01]  /*8f90*/  PLOP3.LUT P0, PT, PT, PT, UP0, 0x80, 0x0 ;  /* 0x000000000000781c */ /* 0x000fe20003f0f008 */
[----:B------:R-:W-:Y:S02]  /*8fa0*/  ULOP3.LUT UR38, UR38, UR8, URZ, 0x3c, !UPT ;  /* 0x0000000826267292 */ /* 0x000fe4000f8e3c3f */
[----:B------:R-:W-:Y:S01]  /*8fb0*/  IMAD R0, R0, R4, UR4 ;  /* 0x0000000400007e24 */ /* 0x000fe2000f8e0204 */
[----:B------:R-:W-:-:S04]  /*8fc0*/  UIMAD.WIDE.U32 UR4, UR39, -0x55555555, URZ ;  /* 0xaaaaaaab270478a5 */ /* 0x000fc8000f8e003f */
[----:B------:R-:W-:Y:S01]  /*8fd0*/  USHF.R.U32.HI UR4, URZ, 0x1, UR5 ;  /* 0x000000013f047899 */ /* 0x000fe20008011605 */
[----:B------:R-:W-:-:S03]  /*8fe0*/  IADD3 R0, R0, -UR42, RZ ;  /* 0x8000002a00007c10 */ /* 0x000fc6000fffe0ff */
[----:B------:R-:W-:Y:S02]  /*8ff0*/  UIMAD UR39, UR4, -0x3, UR39 ;  /* 0xfffffffd042778a4 */ /* 0x000fe4000f8e0227 */
[----:B------:R-:W-:Y:S01]  /*9000*/  @UP2 ULOP3.LUT UR38, UR38, 0x1, UR4, 0x78, !UPT ;  /* 0x0000000126262892 */ /* 0x000fe2000f8e7804 */
[----:B------:R-:W-:Y:S11]  /*9010*/  @P0 BRA `(.L_x_28) ;  /* 0x000000d4007c0947 */ /* 0x000ff60003800000 */
[----:B------:R-:W-:Y:S01]  /*9020*/  FSETP.NEU.AND P0, PT, R16, RZ, PT ;  /* 0x000000ff1000720b */ /* 0x000fe20003f0d000 */
[----:B------:R-:W-:Y:S01]  /*9030*/  ULDC.64 UR8, c[0x0][0x5c8] ;  /* 0x0001720000087ab9 */ /* 0x000fe20000000a00 */
[----:B------:R-:W-:Y:S01]  /*9040*/  ISETP.GT.AND P3, PT, R17, RZ, PT ;  /* 0x000000ff1100720c */ /* 0x000fe20003f64270 */
[----:B------:R-:W-:Y:S01]  /*9050*/  UIMAD UR4, UR7, UR8, URZ ;  /* 0x00000008070472a4 */ /* 0x000fe2000f8e023f */
[----:B------:R-:W-:Y:S01]  /*9060*/  IMAD.U32 R10, RZ, RZ, UR9 ;  /* 0x00000009ff0a7e24 */ /* 0x000fe2000f8e00ff */
[----:B------:R-:W-:Y:S01]  /*9070*/  BSSY B0, `(.L_x_28) ;  /* 0x0000d59000007945 */ /* 0x000fe20003800000 */
[----:B------:R-:W-:Y:S01]  /*9080*/  IMAD.WIDE.U32 R6, R3, UR8, R6 ;  /* 0x0000000803067c25 */ /* 0x000fe2000f8e0006 */
[----:B------:R-:W-:-:S03]  /*9090*/  ISETP.GT.AND P1, PT, R0, RZ, P3 ;  /* 0x000000ff0000720c */ /* 0x000fc60001f24270 */
[----:B------:R-:W-:-:S05]  /*90a0*/  IMAD R10, R3, R10, UR4 ;  /* 0x00000004030a7e24 */ /* 0x000fca000f8e020a */
[----:B------:R-:W-:Y:S01]  /*90b0*/  IADD3 R10, R7, R10, RZ ;  /* 0x0000000a070a7210 */ /* 0x000fe20007ffe0ff */
[----:B------:R-:W-:Y:S06]  /*90c0*/  @!P0 BRA `(.L_x_29) ;  /* 0x0000009400188947 */ /* 0x000fec0003800000 */
[----:B------:R-:W0:Y:S01]  /*90d0*/  LDC.64 R22, c[0x0][0x5b8] ;  /* 0x00016e00ff167b82 */ /* 0x000e220000000a00 */
[----:B------:R-:W2:Y:S01]  /*90e0*/  LDL.LU R11, [R1] ;  /* 0x00000000010b7983 */ /* 0x000ea20000300800 */
[----:B------:R-:W-:-:S06]  /*90f0*/  ULDC.64 UR4, c[0x0][0x5c0] ;  /* 0x0001700000047ab9 */ /* 0x000fcc0000000a00 */
[----:B------:R-:W1:Y:S08]  /*9100*/  LDC.64 R14, c[0x0][0x5b0] ;  /* 0x00016c00ff0e7b82 */ /* 0x000e700000000a00 */
[----:B------:R-:W3:Y:S01]  /*9110*/  LDC.64 R12, c[0x0][0x5a8] ;  /* 0x00016a00ff0c7b82 */ /* 0x000ee20000000a00 */
[C---:B0-----:R-:W-:Y:S02]  /*9120*/  IMAD R157, R22.reuse, UR10, RZ ;  /* 0x0000000a169d7c24 */ /* 0x041fe4000f8e02ff */
[----:B------:R-:W-:-:S04]  /*9130*/  IMAD.WIDE.U32 R152, R22, UR43, R18 ;  /* 0x0000002b16987c25 */ /* 0x000fc8000f8e0012 */
[----:B------:R-:W-:Y:S01]  /*9140*/  IMAD R157, R23, UR43, R157 ;  /* 0x0000002b179d7c24 */ /* 0x000fe2000f8e029d */
[----:B------:R-:W-:Y:S01]  /*9150*/  MOV R20, R152 ;  /* 0x0000009800147202 */ /* 0x000fe20000000f00 */
[----:B-1----:R-:W-:Y:S02]  /*9160*/  IMAD R156, R14, UR7, RZ ;  /* 0x000000070e9c7c24 */ /* 0x002fe4000f8e02ff */
[----:B------:R-:W-:Y:S02]  /*9170*/  IMAD.IADD R21, R153, 0x1, R157 ;  /* 0x0000000199157824 */ /* 0x000fe400078e029d */
[C---:B------:R-:W-:Y:S02]  /*9180*/  IMAD R156, R3.reuse, R15, R156 ;  /* 0x0000000f039c7224 */ /* 0x040fe400078e029c */
[----:B------:R-:W-:-:S04]  /*9190*/  IMAD.WIDE.U32 R4, R3, R14, R20 ;  /* 0x0000000e03047225 */ /* 0x000fc800078e0014 */
[----:B------:R-:W-:Y:S01]  /*91a0*/  IMAD.IADD R5, R5, 0x1, R156 ;  /* 0x0000000105057824 */ /* 0x000fe200078e029c */
[----:B---3--:R-:W-:-:S04]  /*91b0*/  LEA R8, P0, R4, R12, 0x2 ;  /* 0x0000000c04087211 */ /* 0x008fc800078010ff */
[----:B------:R-:W-:-:S05]  /*91c0*/  LEA.HI.X R9, R4, R13, R5, 0x2, P0 ;  /* 0x0000000d04097211 */ /* 0x000fca00000f1405 */
[----:B------:R-:W3:Y:S01]  /*91d0*/  @P1 LDG.E.LTC128B R23, desc[UR36][R8.64] ;  /* 0x0000002408171981 */ /* 0x000ee2000c1e1920 */
[C---:B------:R-:W-:Y:S01]  /*91e0*/  LEA R4, P0, R6.reuse, UR4, 0x2 ;  /* 0x0000000406047c11 */ /* 0x040fe2000f8010ff */
[----:B------:R-:W-:Y:S03]  /*91f0*/  BSSY B1, `(.L_x_30) ;  /* 0x000000e000017945 */ /* 0x000fe60003800000 */
[----:B------:R-:W-:Y:S01]  /*9200*/  LEA.HI.X R5, R6, UR5, R10, 0x2, P0 ;  /* 0x0000000506057c11 */ /* 0x000fe200080f140a */
[----:B---3--:R-:W-:-:S04]  /*9210*/  FMUL R6, R23, R16 ;  /* 0x0000001017067220 */ /* 0x008fc80000400000 */
[----:B--2---:R-:W-:-:S05]  /*9220*/  FFMA R6, R11, R2, R6 ;  /* 0x000000020b067223 */ /* 0x004fca0000000006 */
[----:B------:R0:W-:Y:S02]  /*9230*/  @P1 STG.E desc[UR36][R4.64], R6 ;  /* 0x0000000604001986 */ /* 0x0001e4000c101924 */
[----:B0-----:R-:W-:-:S05]  /*9240*/  IMAD.WIDE.U32 R6, R3, R14, R18 ;  /* 0x0000000e03067225 */ /* 0x001fca00078e0012 */
[----:B------:R-:W-:-:S03]  /*9250*/  IADD3 R7, R156, R7, RZ ;  /* 0x000000079c077210 */ /* 0x000fc60007ffe0ff */
[----:B------:R-:W-:-:S04]  /*9260*/  IMAD.WIDE.U32 R6, R22, UR43, R6 ;  /* 0x0000002b16067c25 */ /* 0x000fc8000f8e0006 */
[----:B------:R-:W-:Y:S01]  /*9270*/  IMAD.IADD R7, R157, 0x1, R7 ;  /* 0x000000019d077824 */ /* 0x000fe200078e0207 */
[----:B------:R-:W-:-:S04]  /*9280*/  LEA R10, P0, R6, R12, 0x2 ;  /* 0x0000000c060a7211 */ /* 0x000fc800078010ff */
[----:B------:R-:W-:Y:S02]  /*9290*/  LEA.HI.X R11, R6, R13, R7, 0x2, P0 ;  /* 0x0000000d060b7211 */ /* 0x000fe400000f1407 */
[----:B------:R-:W-:-:S13]  /*92a0*/  ISETP.GT.AND P0, PT, R0, 0x1, P3 ;  /* 0x000000010000780c */ /* 0x000fda0001f04270 */
[----:B------:R-:W-:Y:S05]  /*92b0*/  @!P0 BRA `(.L_x_31) ;  /* 0x0000000000048947 */ /* 0x000fea0003800000 */
[----:B------:R0:W5:Y:S02]  /*92c0*/  LDG.E.LTC128B R23, desc[UR36][R10.64+0x4] ;  /* 0x000004240a177981 */ /* 0x000164000c1e1920 */
.L_x_31:
[----:B------:R-:W-:Y:S05]  /*92d0*/  BSYNC B1 ;  /* 0x0000000000017941 */ /* 0x000fea0003800000 */
.L_x_30:
[----:B------:R-:W2:Y:S01]  /*92e0*/  LDL.LU R7, [R1+0x4] ;  /* 0x0000040001077983 */ /* 0x000ea20000300800 */
[----:B-----5:R-:W-:Y:S01]  /*92f0*/  FMUL R6, R23, R16 ;  /* 0x0000001017067220 */ /* 0x020fe20000400000 */
[C---:B------:R-:W-:Y:S02]  /*9300*/  SHF.L.U64.HI R155, R14.reuse, 0x3, R15 ;  /* 0x000000030e9b7819 */ /* 0x040fe4000001020f */
[----:B------:R-:W-:Y:S01]  /*9310*/  SHF.L.U32 R154, R14, 0x3, RZ ;  /* 0x000000030e9a7819 */ /* 0x000fe200000006ff */
[----:B------:R-:W3:Y:S01]  /*9320*/  LDL.LU R159, [R1+0x8] ;  /* 0x00000800019f7983 */ /* 0x000ee20000300800 */
[----:B------:R-:W-:Y:S01]  /*9330*/  ISETP.GT.AND P1, PT, R17, 0x8, PT ;  /* 0x000000081100780c */ /* 0x000fe20003f24270 */
[----:B--2---:R-:W-:-:S05]  /*9340*/  FFMA R6, R7, R2, R6 ;  /* 0x0000000207067223 */ /* 0x004fca0000000006 */
[----:B------:R1:W-:Y:S01]  /*9350*/  @P0 STG.E desc[UR36][R4.64+0x4], R6 ;  /* 0x0000040604000986 */ /* 0x0003e2000c101924 */
[----:B------:R-:W-:Y:S01]  /*9360*/  ISETP.GT.AND P0, PT, R0, RZ, P1 ;  /* 0x000000ff0000720c */ /* 0x000fe20000f04270 */
[----:B-1----:R-:W-:-:S04]  /*9370*/  IMAD.WIDE.U32 R6, R3, R14, R154 ;  /* 0x0000000e03067225 */ /* 0x002fc800078e009a */
[----:B------:R-:W-:Y:S01]  /*9380*/  IMAD.IADD R156, R156, 0x1, R7 ;  /* 0x000000019c9c7824 */ /* 0x000fe200078e0207 */
[----:B------:R-:W-:-:S04]  /*9390*/  IADD3 R7, P2, R152, R6, RZ ;  /* 0x0000000698077210 */ /* 0x000fc80007f5e0ff */
[----:B------:R-:W-:Y:S02]  /*93a0*/  IADD3.X R9, R156, R21, RZ, P2, !PT ;  /* 0x000000159c097210 */ /* 0x000fe400017fe4ff */
[----:B------:R-:W-:-:S04]  /*93b0*/  LEA R8, P2, R7, R12, 0x2 ;  /* 0x0000000c07087211 */ /* 0x000fc800078410ff */
[----:B------:R-:W-:-:S05]  /*93c0*/  LEA.HI.X R9, R7, R13, R9, 0x2, P2 ;  /* 0x0000000d07097211 */ /* 0x000fca00010f1409 */
[----:B------:R1:W2:Y:S01]  /*93d0*/  @P0 LDG.E.LTC128B R23, desc[UR36][R8.64] ;  /* 0x0000002408170981 */ /* 0x0002a2000c1e1920 */
[----:B------:R-:W-:Y:S01]  /*93e0*/  IADD3 R6, P2, R18, R6, RZ ;  /* 0x0000000612067210 */ /* 0x000fe20007f5e0ff */
[----:B------:R-:W-:Y:S01]  /*93f0*/  IMAD.U32 R158, RZ, RZ, UR8 ;  /* 0x00000008ff9e7e24 */ /* 0x000fe2000f8e00ff */
[----:B------:R-:W-:Y:S01]  /*9400*/  ISETP.GT.AND P4, PT, R0, 0x1, P1 ;  /* 0x000000010000780c */ /* 0x000fe20000f84270 */
[----:B------:R-:W-:Y:S02]  /*9410*/  BSSY B1, `(.L_x_32) ;  /* 0x0000011000017945 */ /* 0x000fe40003800000 */
[----:B------:R-:W-:Y:S01]  /*9420*/  IMAD.X R7, R19, 0x1, R156, P2 ;  /* 0x0000000113077824 */ /* 0x000fe200010e069c */
[----:B------:R-:W-:Y:S02]  /*9430*/  MOV R156, UR9 ;  /* 0x00000009009c7c02 */ /* 0x000fe40008000f00 */
[----:B------:R-:W-:Y:S01]  /*9440*/  SHF.L.U32 R158, R158, 0x5, RZ ;  /* 0x000000059e9e7819 */ /* 0x000fe200000006ff */
[----:B------:R-:W-:-:S05]  /*9450*/  IMAD.WIDE.U32 R6, R22, UR43, R6 ;  /* 0x0000002b16067c25 */ /* 0x000fca000f8e0006 */
[----:B------:R-:W-:Y:S02]  /*9460*/  IADD3 R7, R157, R7, RZ ;  /* 0x000000079d077210 */ /* 0x000fe40007ffe0ff */
[----:B-1----:R-:W-:-:S04]  /*9470*/  LEA R8, P2, R6, R12, 0x2 ;  /* 0x0000000c06087211 */ /* 0x002fc800078410ff */
[----:B------:R-:W-:Y:S01]  /*9480*/  LEA.HI.X R9, R6, R13, R7, 0x2, P2 ;  /* 0x0000000d06097211 */ /* 0x000fe200010f1407 */
[----:B------:R-:W-:-:S05]  /*9490*/  IMAD.U32 R6, RZ, RZ, UR8 ;  /* 0x00000008ff067e24 */ /* 0x000fca000f8e00ff */
[----:B------:R-:W-:Y:S01]  /*94a0*/  SHF.L.U64.HI R156, R6, 0x5, R156 ;  /* 0x00000005069c7819 */ /* 0x000fe2000001029c */
[----:B--2---:R-:W-:-:S04]  /*94b0*/  FMUL R6, R23, R16 ;  /* 0x0000001017067220 */ /* 0x004fc80000400000 */
[----:B---3--:R-:W-:Y:S01]  /*94c0*/  FFMA R159, R159, R2, R6 ;  /* 0x000000029f9f7223 */ /* 0x008fe20000000006 */
[----:B------:R-:W-:-:S05]  /*94d0*/  IADD3 R6, P2, R158, R4, RZ ;  /* 0x000000049e067210 */ /* 0x000fca0007f5e0ff */
[----:B------:R-:W-:-:S05]  /*94e0*/  IMAD.X R7, R156, 0x1, R5, P2 ;  /* 0x000000019c077824 */ /* 0x000fca00010e0605 */
[----:B------:R1:W-:Y:S01]  /*94f0*/  @P0 STG.E desc[UR36][R6.64], R159 ;  /* 0x0000009f06000986 */ /* 0x0003e2000c101924 */
[----:B------:R-:W-:Y:S05]  /*9500*/  @!P4 BRA `(.L_x_33) ;  /* 0x000000000004c947 */ /* 0x000fea0003800000 */
[----:B------:R2:W5:Y:S02]  /*9510*/  LDG.E.LTC128B R23, desc[UR36][R8.64+0x4] ;  /* 0x0000042408177981 */ /* 0x000564000c1e1920 */
.L_x_33:
[----:B------:R-:W-:Y:S05]  /*9520*/  BSYNC B1 ;  /* 0x0000000000017941 */ /* 0x000fea0003800000 */
.L_x_32:
[----:B------:R-:W3:Y:S01]  /*9530*/  LDL.LU R161, [R1+0xc] ;  /* 0x00000c0001a17983 */ /* 0x000ee20000300800 */
[----:B-1---5:R-:W-:Y:S01]  /*9540*/  FMUL R159, R23, R16 ;  /* 0x00000010179f7220 */ /* 0x022fe20000400000 */
[----:B------:R-:W-:Y:S01]  /*9550*/  ISETP.GT.AND P0, PT, R0, 0x8, P3 ;  /* 0x000000080000780c */ /* 0x000fe20001f04270 */
[----:B------:R-:W-:Y:S02]  /*9560*/  BSSY B1, `(.L_x_34) ;  /* 0x0000005000017945 */ /* 0x000fe40003800000 */
[----:B---3--:R-:W-:-:S05]  /*9570*/  FFMA R159, R161, R2, R159 ;  /* 0x00000002a19f7223 */ /* 0x008fca000000009f */
[----:B------:R1:W-:Y:S05]  /*9580*/  @P4 STG.E desc[UR36][R6.64+0x4], R159 ;  /* 0x0000049f06004986 */ /* 0x0003ea000c101924 */
[----:B------:R-:W-:Y:S05]  /*9590*/  @!P0 BRA `(.L_x_35) ;  /* 0x0000000000048947 */ /* 0x000fea0003800000 */
[----:B------:R3:W5:Y:S02]  /*95a0*/  LDG.E.LTC128B R23, desc[UR36][R10.64+0x20] ;  /* 0x000020240a177981 */ /* 0x000764000c1e1920 */
.L_x_35:
[----:B------:R-:W-:Y:S05]  /*95b0*/  BSYNC B1 ;  /* 0x0000000000017941 */ /* 0x000fea0003800000 */
.L_x_34:
[----:B------:R-:W4:Y:S01]  /*95c0*/  LDL.LU R161, [R1+0x10] ;  /* 0x0000100001a17983 */ /* 0x000f220000300800 */
[----:B-1---5:R-:W-:Y:S01]  /*95d0*/  FMUL R159, R23, R16 ;  /* 0x00000010179f7220 */ /* 0x022fe20000400000 */
[----:B------:R-:W-:Y:S01]  /*95e0*/  ISETP.GT.AND P2, PT, R0, 0x9, P3 ;  /* 0x000000090000780c */ /* 0x000fe20001f44270 */
[----:B------:R-:W-:Y:S02]  /*95f0*/  BSSY B1, `(.L_x_36) ;  /* 0x0000005000017945 */ /* 0x000fe40003800000 */
[----:B----4-:R-:W-:-:S05]  /*9600*/  FFMA R159, R161, R2, R159 ;  /* 0x00000002a19f7223 */ /* 0x010fca000000009f */
[----:B------:R1:W-:Y:S05]  /*9610*/  @P0 STG.E desc[UR36][R4.64+0x20], R159 ;  /* 0x0000209f04000986 */ /* 0x0003ea000c101924 */
[----:B------:R-:W-:Y:S05]  /*9620*/  @!P2 BRA `(.L_x_37) ;  /* 0x000000000004a947 */ /* 0x000fea0003800000 */
[----:B------:R4:W5:Y:S02]  /*9630*/  LDG.E.LTC128B R23, desc[UR36][R10.64+0x24] ;  /* 0x000024240a177981 */ /* 0x000964000c1e1920 */
.L_x_37:
[----:B------:R-:W-:Y:S05]  /*9640*/  BSYNC B1 ;  /* 0x0000000000017941 */ /* 0x000fea0003800000 */
.L_x_36:
[----:B------:R-:W2:Y:S01]  /*9650*/  LDL.LU R161, [R1+0x14] ;  /* 0x0000140001a17983 */ /* 0x000ea20000300800 */
[----:B-1---5:R-:W-:Y:S01]  /*9660*/  FMUL R159, R23, R16 ;  /* 0x00000010179f7220 */ /* 0x022fe20000400000 */
[----:B------:R-:W-:Y:S01]  /*9670*/  ISETP.GT.AND P0, PT, R0, 0x8, P1 ;  /* 0x000000080000780c */ /* 0x000fe20000f04270 */
[----:B------:R-:W-:Y:S02]  /*9680*/  BSSY B1, `(.L_x_38) ;  /* 0x0000005000017945 */ /* 0x000fe40003800000 */
[----:B--2---:R-:W-:-:S05]  /*9690*/  FFMA R159, R161, R2, R159 ;  /* 0x00000002a19f7223 */ /* 0x004fca000000009f */
[----:B------:R1:W-:Y:S05]  /*96a0*/  @P2 STG.E desc[UR36][R4.64+0x24], R159 ;  /* 0x0000249f04002986 */ /* 0x0003ea000c101924 */
[----:B------:R-:W-:Y:S05]  /*96b0*/  @!P0 BRA `(.L_x_39) ;  /* 0x0000000000048947 */ /* 0x000fea0003800000 */
[----:B------:R2:W5:Y:S02]  /*96c0*/  LDG.E.LTC128B R23, desc[UR36][R8.64+0x20] ;  /* 0x0000202408177981 */ /* 0x000564000c1e1920 */
.L_x_39:
[----:B------:R-:W-:Y:S05]  /*96d0*/  BSYNC B1 ;  /* 0x0000000000017941 */ /* 0x000fea0003800000 */
.L_x_38:
        /* <DEDUP_REMOVED lines=8> */
.L_x_41:
[----:B------:R-:W-:Y:S05]  /*9760*/  BSYNC B1 ;  /* 0x0000000000017941 */ /* 0x000fea0003800000 */
.L_x_40:
        /* <DEDUP_REMOVED lines=8> */
.L_x_43:
[----:B------:R-:W-:Y:S05]  /*97f0*/  BSYNC B1 ;  /* 0x0000000000017941 */ /* 0x000fea0003800000 */
.L_x_42:
        /* <DEDUP_REMOVED lines=8> */
.L_x_45:
[----:B------:R-:W-:Y:S05]  /*9880*/  BSYNC B1 ;  /* 0x0000000000017941 */ /* 0x000fea0003800000 */
.L_x_44:
        /* <DEDUP_REMOVED lines=8> */
.L_x_47:
[----:B------:R-:W-:Y:S05]  /*9910*/  BSYNC B1 ;  /* 0x0000000000017941 */ /* 0x000fea0003800000 */
.L_x_46:
        /* <DEDUP_REMOVED lines=8> */
.L_x_49:
[----:B------:R-:W-:Y:S05]  /*99a0*/  BSYNC B1 ;  /* 0x0000000000017941 */ /* 0x000fea0003800000 */
.L_x_48:
        /* <DEDUP_REMOVED lines=8> */
.L_x_51:
[----:B------:R-:W-:Y:S05]  /*9a30*/  BSYNC B1 ;  /* 0x0000000000017941 */ /* 0x000fea0003800000 */
.L_x_50:
        /* <DEDUP_REMOVED lines=8> */
.L_x_53:
[----:B------:R-:W-:Y:S05]  /*9ac0*/  BSYNC B1 ;  /* 0x0000000000017941 */ /* 0x000fea0003800000 */
.L_x_52:
        /* <DEDUP_REMOVED lines=8> */
.L_x_55:
[----:B------:R-:W-:Y:S05]  /*9b50*/  BSYNC B1 ;  /* 0x0000000000017941 */ /* 0x000fea0003800000 */
.L_x_54:
        /* <DEDUP_REMOVED lines=8> */
.L_x_57:
[----:B------:R-:W-:Y:S05]  /*9be0*/  BSYNC B1 ;  /* 0x0000000000017941 */ /* 0x000fea0003800000 */
.L_x_56:
        /* <DEDUP_REMOVED lines=8> */
.L_x_59:
[----:B------:R-:W-:Y:S05]  /*9c70*/  BSYNC B1 ;  /* 0x0000000000017941 */ /* 0x000fea0003800000 */
.L_x_58:
        /* <DEDUP_REMOVED lines=8> */
.L_x_61:
[----:B------:R-:W-:Y:S05]  /*9d00*/  BSYNC B1 ;  /* 0x0000000000017941 */ /* 0x000fea0003800000 */
.L_x_60:
        /* <DEDUP_REMOVED lines=8> */
.L_x_63:
[----:B------:R-:W-:Y:S05]  /*9d90*/  BSYNC B1 ;  /* 0x0000000000017941 */ /* 0x000fea0003800000 */
.L_x_62:
        /* <DEDUP_REMOVED lines=8> */
.L_x_65:
[----:B------:R-:W-:Y:S05]  /*9e20*/  BSYNC B1 ;  /* 0x0000000000017941 */ /* 0x000fea0003800000 */
.L_x_64:
        /* <DEDUP_REMOVED lines=8> */
.L_x_67:
[----:B------:R-:W-:Y:S05]  /*9eb0*/  BSYNC B1 ;  /* 0x0000000000017941 */ /* 0x000fea0003800000 */
.L_x_66:
        /* <DEDUP_REMOVED lines=8> */
.L_x_69:
[----:B------:R-:W-:Y:S05]  /*9f40*/  BSYNC B1 ;  /* 0x0000000000017941 */ /* 0x000fea0003800000 */
.L_x_68:
        /* <DEDUP_REMOVED lines=8> */
.L_x_71:
[----:B------:R-:W-:Y:S05]  /*9fd0*/  BSYNC B1 ;  /* 0x0000000000017941 */ /* 0x000fea0003800000 */
.L_x_70:
        /* <DEDUP_REMOVED lines=8> */
.L_x_73:
[----:B------:R-:W-:Y:S05]  /*a060*/  BSYNC B1 ;  /* 0x0000000000017941 */ /* 0x000fea0003800000 */
.L_x_72:
        /* <DEDUP_REMOVED lines=8> */
.L_x_75:
[----:B------:R-:W-:Y:S05]  /*a0f0*/  BSYNC B1 ;  /* 0x0000000000017941 */ /* 0x000fea0003800000 */
.L_x_74:
        /* <DEDUP_REMOVED lines=8> */
.L_x_77:
[----:B------:R-:W-:Y:S05]  /*a180*/  BSYNC B1 ;  /* 0x0000000000017941 */ /* 0x000fea0003800000 */
.L_x_76:
        /* <DEDUP_REMOVED lines=8> */
.L_x_79:
[----:B------:R-:W-:Y:S05]  /*a210*/  BSYNC B1 ;  /* 0x0000000000017941 */ /* 0x000fea0003800000 */
.L_x_78:
        /* <DEDUP_REMOVED lines=8> */
.L_x_81:
[----:B------:R-:W-:Y:S05]  /*a2a0*/  BSYNC B1 ;  /* 0x0000000000017941 */ /* 0x000fea0003800000 */
.L_x_80:
        /* <DEDUP_REMOVED lines=8> */
.L_x_83:
[----:B------:R-:W-:Y:S05]  /*a330*/  BSYNC B1 ;  /* 0x0000000000017941 */ /* 0x000fea0003800000 */
.L_x_82:
        /* <DEDUP_REMOVED lines=8> */
.L_x_85:
[----:B------:R-:W-:Y:S05]  /*a3c0*/  BSYNC B1 ;  /* 0x0000000000017941 */ /* 0x000fea0003800000 */
.L_x_84:
        /* <DEDUP_REMOVED lines=8> */
.L_x_87:
[----:B------:R-:W-:Y:S05]  /*a450*/  BSYNC B1 ;  /* 0x0000000000017941 */ /* 0x000fea0003800000 */
.L_x_86:
        /* <DEDUP_REMOVED lines=8> */
.L_x_89:
[----:B------:R-:W-:Y:S05]  /*a4e0*/  BSYNC B1 ;  /* 0x0000000000017941 */ /* 0x000fea0003800000 */
.L_x_88:
        /* <DEDUP_REMOVED lines=8> */
.L_x_91:
[----:B------:R-:W-:Y:S05]  /*a570*/  BSYNC B1 ;  /* 0x0000000000017941 */ /* 0x000fea0003800000 */
.L_x_90:
        /* <DEDUP_REMOVED lines=8> */
.L_x_93:
[----:B------:R-:W-:Y:S05]  /*a600*/  BSYNC B1 ;  /* 0x0000000000017941 */ /* 0x000fea0003800000 */
.L_x_92:
        /* <DEDUP_REMOVED lines=8> */
.L_x_95:
[----:B------:R-:W-:Y:S05]  /*a690*/  BSYNC B1 ;  /* 0x0000000000017941 */ /* 0x000fea0003800000 */
.L_x_94:
        /* <DEDUP_REMOVED lines=8> */
.L_x_97:
[----:B------:R-:W-:Y:S05]  /*a720*/  BSYNC B1 ;  /* 0x0000000000017941 */ /* 0x000fea0003800000 */
.L_x_96:
        /* <DEDUP_REMOVED lines=8> */
.L_x_99:
[----:B------:R-:W-:Y:S05]  /*a7b0*/  BSYNC B1 ;  /* 0x0000000000017941 */ /* 0x000fea0003800000 */
.L_x_98:
        /* <DEDUP_REMOVED lines=8> */
.L_x_101:
[----:B------:R-:W-:Y:S05]  /*a840*/  BSYNC B1 ;  /* 0x0000000000017941 */ /* 0x000fea0003800000 */
.L_x_100:
        /* <DEDUP_REMOVED lines=8> */
.L_x_103:
[----:B------:R-:W-:Y:S05]  /*a8d0*/  BSYNC B1 ;  /* 0x0000000000017941 */ /* 0x000fea0003800000 */
.L_x_102:
        /* <DEDUP_REMOVED lines=8> */
.L_x_105:
[----:B------:R-:W-:Y:S05]  /*a960*/  BSYNC B1 ;  /* 0x0000000000017941 */ /* 0x000fea0003800000 */
.L_x_104:
        /* <DEDUP_REMOVED lines=8> */
.L_x_107:
[----:B------:R-:W-:Y:S05]  /*a9f0*/  BSYNC B1 ;  /* 0x0000000000017941 */ /* 0x000fea0003800000 */
.L_x_106:
        /* <DEDUP_REMOVED lines=8> */
.L_x_109:
[----:B------:R-:W-:Y:S05]  /*aa80*/  BSYNC B1 ;  /* 0x0000000000017941 */ /* 0x000fea0003800000 */
.L_x_108:
        /* <DEDUP_REMOVED lines=8> */
.L_x_111:
[----:B------:R-:W-:Y:S05]  /*ab10*/  BSYNC B1 ;  /* 0x0000000000017941 */ /* 0x000fea0003800000 */
.L_x_110:
        /* <DEDUP_REMOVED lines=8> */
.L_x_113:
[----:B------:R-:W-:Y:S05]  /*aba0*/  BSYNC B1 ;  /* 0x0000000000017941 */ /* 0x000fea0003800000 */
.L_x_112:
        /* <DEDUP_REMOVED lines=8> */
.L_x_115:
[----:B------:R-:W-:Y:S05]  /*ac30*/  BSYNC B1 ;  /* 0x0000000000017941 */ /* 0x000fea0003800000 */
.L_x_114:
        /* <DEDUP_REMOVED lines=8> */
.L_x_117:
[----:B------:R-:W-:Y:S05]  /*acc0*/  BSYNC B1 ;  /* 0x0000000000017941 */ /* 0x000fea0003800000 */
.L_x_116:
        /* <DEDUP_REMOVED lines=8> */
.L_x_119:
[----:B------:R-:W-:Y:S05]  /*ad50*/  BSYNC B1 ;  /* 0x0000000000017941 */ /* 0x000fea0003800000 */
.L_x_118:
        /* <DEDUP_REMOVED lines=8> */
.L_x_121:
[----:B------:R-:W-:Y:S05]  /*ade0*/  BSYNC B1 ;  /* 0x0000000000017941 */ /* 0x000fea0003800000 */
.L_x_120:
        /* <DEDUP_REMOVED lines=8> */
.L_x_123:
[----:B------:R-:W-:Y:S05]  /*ae70*/  BSYNC B1 ;  /* 0x0000000000017941 */ /* 0x000fea0003800000 */
.L_x_122:
        /* <DEDUP_REMOVED lines=8> */
.L_x_125:
[----:B------:R-:W-:Y:S05]  /*af00*/  BSYNC B1 ;  /* 0x0000000000017941 */ /* 0x000fea0003800000 */
.L_x_124:
        /* <DEDUP_REMOVED lines=8> */
.L_x_127:
[----:B------:R-:W-:Y:S05]  /*af90*/  BSYNC B1 ;  /* 0x0000000000017941 */ /* 0x000fea0003800000 */
.L_x_126:
        /* <DEDUP_REMOVED lines=8> */
.L_x_129:
[----:B------:R-:W-:Y:S05]  /*b020*/  BSYNC B1 ;  /* 0x0000000000017941 */ /* 0x000fea0003800000 */
.L_x_128:
        /* <DEDUP_REMOVED lines=8> */
.L_x_131:
[----:B------:R-:W-:Y:S05]  /*b0b0*/  BSYNC B1 ;  /* 0x0000000000017941 */ /* 0x000fea0003800000 */
.L_x_130:
        /* <DEDUP_REMOVED lines=8> */
.L_x_133:
[----:B------:R-:W-:Y:S05]  /*b140*/  BSYNC B1 ;  /* 0x0000000000017941 */ /* 0x000fea0003800000 */
.L_x_132:
        /* <DEDUP_REMOVED lines=8> */
.L_x_135:
[----:B------:R-:W-:Y:S05]  /*b1d0*/  BSYNC B1 ;  /* 0x0000000000017941 */ /* 0x000fea0003800000 */
.L_x_134:
        /* <DEDUP_REMOVED lines=8> */
.L_x_137:
[----:B------:R-:W-:Y:S05]  /*b260*/  BSYNC B1 ;  /* 0x0000000000017941 */ /* 0x000fea0003800000 */
.L_x_136:
        /* <DEDUP_REMOVED lines=8> */
.L_x_139:
[----:B------:R-:W-:Y:S05]  /*b2f0*/  BSYNC B1 ;  /* 0x0000000000017941 */ /* 0x000fea0003800000 */
.L_x_138:
        /* <DEDUP_REMOVED lines=8> */
.L_x_141:
[----:B------:R-:W-:Y:S05]  /*b380*/  BSYNC B1 ;  /* 0x0000000000017941 */ /* 0x000fea0003800000 */
.L_x_140:
        /* <DEDUP_REMOVED lines=8> */
.L_x_143:
[----:B------:R-:W-:Y:S05]  /*b410*/  BSYNC B1 ;  /* 0x0000000000017941 */ /* 0x000fea0003800000 */
.L_x_142:
        /* <DEDUP_REMOVED lines=8> */
.L_x_145:
[----:B------:R-:W-:Y:S05]  /*b4a0*/  BSYNC B1 ;  /* 0x0000000000017941 */ /* 0x000fea0003800000 */
.L_x_144:
        /* <DEDUP_REMOVED lines=8> */
.L_x_147:
[----:B------:R-:W-:Y:S05]  /*b530*/  BSYNC B1 ;  /* 0x0000000000017941 */ /* 0x000fea0003800000 */
.L_x_146:
        /* <DEDUP_REMOVED lines=8> */
.L_x_149:
[----:B------:R-:W-:Y:S05]  /*b5c0*/  BSYNC B1 ;  /* 0x0000000000017941 */ /* 0x000fea0003800000 */
.L_x_148:
        /* <DEDUP_REMOVED lines=8> */
.L_x_151:
[----:B------:R-:W-:Y:S05]  /*b650*/  BSYNC B1 ;  /* 0x0000000000017941 */ /* 0x000fea0003800000 */
.L_x_150:
        /* <DEDUP_REMOVED lines=8> */
.L_x_153:
[----:B------:R-:W-:Y:S05]  /*b6e0*/  BSYNC B1 ;  /* 0x0000000000017941 */ /* 0x000fea0003800000 */
.L_x_152:
        /* <DEDUP_REMOVED lines=8> */
.L_x_155:
[----:B------:R-:W-:Y:S05]  /*b770*/  BSYNC B1 ;  /* 0x0000000000017941 */ /* 0x000fea0003800000 */
.L_x_154:
        /* <DEDUP_REMOVED lines=8> */
.L_x_157:
[----:B------:R-:W-:Y:S05]  /*b800*/  BSYNC B1 ;  /* 0x0000000000017941 */ /* 0x000fea0003800000 */
.L_x_156:
        /* <DEDUP_REMOVED lines=8> */
.L_x_159:
[----:B------:R-:W-:Y:S05]  /*b890*/  BSYNC B1 ;  /* 0x0000000000017941 */ /* 0x000fea0003800000 */
.L_x_158:
        /* <DEDUP_REMOVED lines=8> */
.L_x_161:
[----:B------:R-:W-:Y:S05]  /*b920*/  BSYNC B1 ;  /* 0x0000000000017941 */ /* 0x000fea0003800000 */
.L_x_160:
        /* <DEDUP_REMOVED lines=8> */
.L_x_163:
[----:B------:R-:W-:Y:S05]  /*b9b0*/  BSYNC B1 ;  /* 0x0000000000017941 */ /* 0x000fea0003800000 */
.L_x_162:
        /* <DEDUP_REMOVED lines=8> */
.L_x_165:
[----:B------:R-:W-:Y:S05]  /*ba40*/  BSYNC B1 ;  /* 0x0000000000017941 */ /* 0x000fea0003800000 */
.L_x_164:
        /* <DEDUP_REMOVED lines=8> */
.L_x_167:
[----:B------:R-:W-:Y:S05]  /*bad0*/  BSYNC B1 ;  /* 0x0000000000017941 */ /* 0x000fea0003800000 */
.L_x_166:
        /* <DEDUP_REMOVED lines=8> */
.L_x_169:
[----:B------:R-:W-:Y:S05]  /*bb60*/  BSYNC B1 ;  /* 0x0000000000017941 */ /* 0x000fea0003800000 */
.L_x_168:
        /* <DEDUP_REMOVED lines=8> */
.L_x_171:
[----:B------:R-:W-:Y:S05]  /*bbf0*/  BSYNC B1 ;  /* 0x0000000000017941 */ /* 0x000fea0003800000 */
.L_x_170:
        /* <DEDUP_REMOVED lines=8> */
.L_x_173:
[----:B------:R-:W-:Y:S05]  /*bc80*/  BSYNC B1 ;  /* 0x0000000000017941 */ /* 0x000fea0003800000 */
.L_x_172:
        /* <DEDUP_REMOVED lines=8> */
.L_x_175:
[----:B------:R-:W-:Y:S05]  /*bd10*/  BSYNC B1 ;  /* 0x0000000000017941 */ /* 0x000fea0003800000 */
.L_x_174:
        /* <DEDUP_REMOVED lines=8> */
.L_x_177:
[----:B------:R-:W-:Y:S05]  /*bda0*/  BSYNC B1 ;  /* 0x0000000000017941 */ /* 0x000fea0003800000 */
.L_x_176:
        /* <DEDUP_REMOVED lines=8> */
.L_x_179:
[----:B------:R-:W-:Y:S05]  /*be30*/  BSYNC B1 ;  /* 0x0000000000017941 */ /* 0x000fea0003800000 */
.L_x_178:
        /* <DEDUP_REMOVED lines=8> */
.L_x_181:
[----:B------:R-:W-:Y:S05]  /*bec0*/  BSYNC B1 ;  /* 0x0000000000017941 */ /* 0x000fea0003800000 */
.L_x_180:
        /* <DEDUP_REMOVED lines=8> */
.L_x_183:
[----:B------:R-:W-:Y:S05]  /*bf50*/  BSYNC B1 ;  /* 0x0000000000017941 */ /* 0x000fea0003800000 */
.L_x_182:
        /* <DEDUP_REMOVED lines=8> */
.L_x_185:
[----:B------:R-:W-:Y:S05]  /*bfe0*/  BSYNC B1 ;  /* 0x0000000000017941 */ /* 0x000fea0003800000 */
.L_x_184:
        /* <DEDUP_REMOVED lines=8> */
.L_x_187:
[----:B------:R-:W-:Y:S05]  /*c070*/  BSYNC B1 ;  /* 0x0000000000017941 */ /* 0x000fea0003800000 */
.L_x_186:
        /* <DEDUP_REMOVED lines=8> */
.L_x_189:
[----:B------:R-:W-:Y:S05]  /*c100*/  BSYNC B1 ;  /* 0x0000000000017941 */ /* 0x000fea0003800000 */
.L_x_188:
        /* <DEDUP_REMOVED lines=8> */
.L_x_191:
[----:B------:R-:W-:Y:S05]  /*c190*/  BSYNC B1 ;  /* 0x0000000000017941 */ /* 0x000fea0003800000 */
.L_x_190:
        /* <DEDUP_REMOVED lines=8> */
.L_x_193:
[----:B------:R-:W-:Y:S05]  /*c220*/  BSYNC B1 ;  /* 0x0000000000017941 */ /* 0x000fea0003800000 */
.L_x_192:
        /* <DEDUP_REMOVED lines=8> */
.L_x_195:
[----:B------:R-:W-:Y:S05]  /*c2b0*/  BSYNC B1 ;  /* 0x0000000000017941 */ /* 0x000fea0003800000 */
.L_x_194:
        /* <DEDUP_REMOVED lines=8> */
.L_x_197:
[----:B------:R-:W-:Y:S05]  /*c340*/  BSYNC B1 ;  /* 0x0000000000017941 */ /* 0x000fea0003800000 */
.L_x_196:
        /* <DEDUP_REMOVED lines=8> */
.L_x_199:
[----:B------:R-:W-:Y:S05]  /*c3d0*/  BSYNC B1 ;  /* 0x0000000000017941 */ /* 0x000fea0003800000 */
.L_x_198:
        /* <DEDUP_REMOVED lines=8> */
.L_x_201:
[----:B------:R-:W-:Y:S05]  /*c460*/  BSYNC B1 ;  /* 0x0000000000017941 */ /* 0x000fea0003800000 */
.L_x_200:
        /* <DEDUP_REMOVED lines=8> */
.L_x_203:
[----:B------:R-:W-:Y:S05]  /*c4f0*/  BSYNC B1 ;  /* 0x0000000000017941 */ /* 0x000fea0003800000 */
.L_x_202:
        /* <DEDUP_REMOVED lines=8> */
.L_x_205:
[----:B------:R-:W-:Y:S05]  /*c580*/  BSYNC B1 ;  /* 0x0000000000017941 */ /* 0x000fea0003800000 */
.L_x_204:
        /* <DEDUP_REMOVED lines=8> */
.L_x_207:
[----:B------:R-:W-:Y:S05]  /*c610*/  BSYNC B1 ;  /* 0x0000000000017941 */ /* 0x000fea0003800000 */
.L_x_206:
        /* <DEDUP_REMOVED lines=8> */
.L_x_209:
[----:B------:R-:W-:Y:S05]  /*c6a0*/  BSYNC B1 ;  /* 0x0000000000017941 */ /* 0x000fea0003800000 */
.L_x_208:
        /* <DEDUP_REMOVED lines=8> */
.L_x_211:
[----:B------:R-:W-:Y:S05]  /*c730*/  BSYNC B1 ;  /* 0x0000000000017941 */ /* 0x000fea0003800000 */
.L_x_210:
        /* <DEDUP_REMOVED lines=8> */
.L_x_213:
[----:B------:R-:W-:Y:S05]  /*c7c0*/  BSYNC B1 ;  /* 0x0000000000017941 */ /* 0x000fea0003800000 */
.L_x_212:
        /* <DEDUP_REMOVED lines=8> */
.L_x_215:
[----:B------:R-:W-:Y:S05]  /*c850*/  BSYNC B1 ;  /* 0x0000000000017941 */ /* 0x000fea0003800000 */
.L_x_214:
        /* <DEDUP_REMOVED lines=8> */
.L_x_217:
[----:B------:R-:W-:Y:S05]  /*c8e0*/  BSYNC B1 ;  /* 0x0000000000017941 */ /* 0x000fea0003800000 */
.L_x_216:
        /* <DEDUP_REMOVED lines=8> */
.L_x_219:
[----:B------:R-:W-:Y:S05]  /*c970*/  BSYNC B1 ;  /* 0x0000000000017941 */ /* 0x000fea0003800000 */
.L_x_218:
        /* <DEDUP_REMOVED lines=8> */
.L_x_221:
[----:B------:R-:W-:Y:S05]  /*ca00*/  BSYNC B1 ;  /* 0x0000000000017941 */ /* 0x000fea0003800000 */
.L_x_220:
        /* <DEDUP_REMOVED lines=8> */
.L_x_223:
[----:B------:R-:W-:Y:S05]  /*ca90*/  BSYNC B1 ;  /* 0x0000000000017941 */ /* 0x000fea0003800000 */
.L_x_222:
        /* <DEDUP_REMOVED lines=8> */
.L_x_225:
[----:B------:R-:W-:Y:S05]  /*cb20*/  BSYNC B1 ;  /* 0x0000000000017941 */ /* 0x000fea0003800000 */
.L_x_224:
        /* <DEDUP_REMOVED lines=8> */
.L_x_227:
[----:B------:R-:W-:Y:S05]  /*cbb0*/  BSYNC B1 ;  /* 0x0000000000017941 */ /* 0x000fea0003800000 */
.L_x_226:
        /* <DEDUP_REMOVED lines=8> */
.L_x_229:
[----:B------:R-:W-:Y:S05]  /*cc40*/  BSYNC B1 ;  /* 0x0000000000017941 */ /* 0x000fea0003800000 */
.L_x_228:
        /* <DEDUP_REMOVED lines=8> */
.L_x_231:
[----:B------:R-:W-:Y:S05]  /*ccd0*/  BSYNC B1 ;  /* 0x0000000000017941 */ /* 0x000fea0003800000 */
.L_x_230:
        /* <DEDUP_REMOVED lines=8> */
.L_x_233:
[----:B------:R-:W-:Y:S05]  /*cd60*/  BSYNC B1 ;  /* 0x0000000000017941 */ /* 0x000fea0003800000 */
.L_x_232:
        /* <DEDUP_REMOVED lines=8> */
.L_x_235:
[----:B------:R-:W-:Y:S05]  /*cdf0*/  BSYNC B1 ;  /* 0x0000000000017941 */ /* 0x000fea0003800000 */
.L_x_234:
        /* <DEDUP_REMOVED lines=8> */
.L_x_237:
[----:B------:R-:W-:Y:S05]  /*ce80*/  BSYNC B1 ;  /* 0x0000000000017941 */ /* 0x000fea0003800000 */
.L_x_236:
        /* <DEDUP_REMOVED lines=8> */
.L_x_239:
[----:B------:R-:W-:Y:S05]  /*cf10*/  BSYNC B1 ;  /* 0x0000000000017941 */ /* 0x000fea0003800000 */
.L_x_238:
        /* <DEDUP_REMOVED lines=8> */
.L_x_241:
[----:B------:R-:W-:Y:S05]  /*cfa0*/  BSYNC B1 ;  /* 0x0000000000017941 */ /* 0x000fea0003800000 */
.L_x_240:
        /* <DEDUP_REMOVED lines=8> */
.L_x_243:
[----:B------:R-:W-:Y:S05]  /*d030*/  BSYNC B1 ;  /* 0x0000000000017941 */ /* 0x000fea0003800000 */
.L_x_242:
        /* <DEDUP_REMOVED lines=8> */
.L_x_245:
[----:B------:R-:W-:Y:S05]  /*d0c0*/  BSYNC B1 ;  /* 0x0000000000017941 */ /* 0x000fea0003800000 */
.L_x_244:
        /* <DEDUP_REMOVED lines=8> */
.L_x_247:
[----:B------:R-:W-:Y:S05]  /*d150*/  BSYNC B1 ;  /* 0x0000000000017941 */ /* 0x000fea0003800000 */
.L_x_246:
        /* <DEDUP_REMOVED lines=8> */
.L_x_249:
[----:B------:R-:W-:Y:S05]  /*d1e0*/  BSYNC B1 ;  /* 0x0000000000017941 */ /* 0x000fea0003800000 */
.L_x_248:
        /* <DEDUP_REMOVED lines=8> */
.L_x_251:
[----:B------:R-:W-:Y:S05]  /*d270*/  BSYNC B1 ;  /* 0x0000000000017941 */ /* 0x000fea0003800000 */
.L_x_250:
        /* <DEDUP_REMOVED lines=8> */
.L_x_253:
[----:B------:R-:W-:Y:S05]  /*d300*/  BSYNC B1 ;  /* 0x0000000000017941 */ /* 0x000fea0003800000 */
.L_x_252:
        /* <DEDUP_REMOVED lines=8> */
.L_x_255:
[----:B------:R-:W-:Y:S05]  /*d390*/  BSYNC B1 ;  /* 0x0000000000017941 */ /* 0x000fea0003800000 */
.L_x_254:
        /* <DEDUP_REMOVED lines=8> */
.L_x_257:
[----:B------:R-:W-:Y:S05]  /*d420*/  BSYNC B1 ;  /* 0x0000000000017941 */ /* 0x000fea0003800000 */
.L_x_256:
        /* <DEDUP_REMOVED lines=8> */
.L_x_259:
[----:B------:R-:W-:Y:S05]  /*d4b0*/  BSYNC B1 ;  /* 0x0000000000017941 */ /* 0x000fea0003800000 */
.L_x_258:
        /* <DEDUP_REMOVED lines=8> */
.L_x_261:
[----:B------:R-:W-:Y:S05]  /*d540*/  BSYNC B1 ;  /* 0x0000000000017941 */ /* 0x000fea0003800000 */
.L_x_260:
        /* <DEDUP_REMOVED lines=8> */
.L_x_263:
[----:B------:R-:W-:Y:S05]  /*d5d0*/  BSYNC B1 ;  /* 0x0000000000017941 */ /* 0x000fea0003800000 */
.L_x_262:
        /* <DEDUP_REMOVED lines=8> */
.L_x_265:
[----:B------:R-:W-:Y:S05]  /*d660*/  BSYNC B1 ;  /* 0x0000000000017941 */ /* 0x000fea0003800000 */
.L_x_264:
        /* <DEDUP_REMOVED lines=8> */
.L_x_267:
[----:B------:R-:W-:Y:S05]  /*d6f0*/  BSYNC B1 ;  /* 0x0000000000017941 */ /* 0x000fea0003800000 */
.L_x_266:
        /* <DEDUP_REMOVED lines=8> */
.L_x_269:
[----:B------:R-:W-:Y:S05]  /*d780*/  BSYNC B1 ;  /* 0x0000000000017941 */ /* 0x000fea0003800000 */
.L_x_268:
        /* <DEDUP_REMOVED lines=8> */
.L_x_271:
[----:B------:R-:W-:Y:S05]  /*d810*/  BSYNC B1 ;  /* 0x0000000000017941 */ /* 0x000fea0003800000 */
.L_x_270:
        /* <DEDUP_REMOVED lines=8> */
.L_x_273:
[----:B------:R-:W-:Y:S05]  /*d8a0*/  BSYNC B1 ;  /* 0x0000000000017941 */ /* 0x000fea0003800000 */
.L_x_272:
        /* <DEDUP_REMOVED lines=8> */
.L_x_275:
[----:B------:R-:W-:Y:S05]  /*d930*/  BSYNC B1 ;  /* 0x0000000000017941 */ /* 0x000fea0003800000 */
.L_x_274:
[----:B------:R-:W3:Y:S01]  /*d940*/  LDL.LU R162, [R1+0x1f0] ;  /* 0x0001f00001a27983 */ /* 0x000ee20000300800 */
[----:B-1---5:R-:W-:Y:S01]  /*d950*/  FMUL R159, R23, R16 ;  /* 0x00000010179f7220 */ /* 0x022fe20000400000 */
[----:B------:R-:W-:Y:S01]  /*d960*/  ISETP.GT.AND P3, PT, R0, 0xf9, P3 ;  /* 0x000000f90000780c */ /* 0x000fe20001f64270 */
[----:B------:R-:W-:Y:S01]  /*d970*/  BSSY B1, `(.L_x_276) ;  /* 0x0000006000017945 */ /* 0x000fe20003800000 */
[----:B------:R-:W-:Y:S01]  /*d980*/  IADD3 R161, P0, R3, 0x80, RZ ;  /* 0x0000008003a17810 */ /* 0x000fe20007f1e0ff */
[----:B---3--:R-:W-:-:S05]  /*d990*/  FFMA R159, R162, R2, R159 ;  /* 0x00000002a29f7223 */ /* 0x008fca000000009f */
[----:B------:R1:W-:Y:S05]  /*d9a0*/  @P4 STG.E desc[UR36][R4.64+0x3e0], R159 ;  /* 0x0003e09f04004986 */ /* 0x0003ea000c101924 */
[----:B------:R-:W-:Y:S05]  /*d9b0*/  @!P3 BRA `(.L_x_277) ;  /* 0x000000000004b947 */ /* 0x000fea0003800000 */
[----:B------:R3:W5:Y:S02]  /*d9c0*/  LDG.E.LTC128B R23, desc[UR36][R10.64+0x3e4] ;  /* 0x0003e4240a177981 */ /* 0x000764000c1e1920 */
.L_x_277:
[----:B------:R-:W-:Y:S05]  /*d9d0*/  BSYNC B1 ;  /* 0x0000000000017941 */ /* 0x000fea0003800000 */
.L_x_276:
[----:B0-234-:R-:W2:Y:S01]  /*d9e0*/  LDL.LU R10, [R1+0x1f4] ;  /* 0x0001f400010a7983 */ /* 0x01dea20000300800 */
[----:B-----5:R-:W-:Y:S01]  /*d9f0*/  FMUL R3, R23, R16 ;  /* 0x0000001017037220 */ /* 0x020fe20000400000 */
[----:B------:R-:W-:Y:S01]  /*da00*/  ISETP.GT.AND P2, PT, R0, 0xf8, P1 ;  /* 0x000000f80000780c */ /* 0x000fe20000f44270 */
[----:B------:R-:W-:Y:S01]  /*da10*/  BSSY B1, `(.L_x_278) ;  /* 0x0000007000017945 */ /* 0x000fe20003800000 */
[----:B------:R-:W-:Y:S01]  /*da20*/  IADD3.X R11, RZ, UR7, RZ, P0, !PT ;  /* 0x00000007ff0b7c10 */ /* 0x000fe200087fe4ff */
[----:B--2---:R-:W-:-:S04]  /*da30*/  FFMA R3, R10, R2, R3 ;  /* 0x000000020a037223 */ /* 0x004fc80000000003 */
[----:B------:R-:W-:Y:S01]  /*da40*/  IMAD R10, R11, R14, RZ ;  /* 0x0000000e0b0a7224 */ /* 0x000fe200078e02ff */
[----:B------:R0:W-:Y:S05]  /*da50*/  @P3 STG.E desc[UR36][R4.64+0x3e4], R3 ;  /* 0x0003e40304003986 */ /* 0x0001ea000c101924 */
[----:B------:R-:W-:Y:S05]  /*da60*/  @!P2 BRA `(.L_x_279) ;  /* 0x000000000004a947 */ /* 0x000fea0003800000 */
[----:B------:R2:W5:Y:S02]  /*da70*/  LDG.E.LTC128B R23, desc[UR36][R8.64+0x3e0] ;  /* 0x0003e02408177981 */ /* 0x000564000c1e1920 */
.L_x_279:
[----:B------:R-:W-:Y:S05]  /*da80*/  BSYNC B1 ;  /* 0x0000000000017941 */ /* 0x000fea0003800000 */
.L_x_278:
[----:B------:R-:W3:Y:S01]  /*da90*/  LDL.LU R11, [R1+0x1f8] ;  /* 0x0001f800010b7983 */ /* 0x000ee20000300800 */
[----:B0----5:R-:W-:Y:S01]  /*daa0*/  FMUL R3, R23, R16 ;  /* 0x0000001017037220 */ /* 0x021fe20000400000 */
[C---:B------:R-:W-:Y:S01]  /*dab0*/  ISETP.GT.AND P1, PT, R0.reuse, 0xf9, P1 ;  /* 0x000000f90000780c */ /* 0x040fe20000f24270 */
[----:B------:R-:W-:Y:S01]  /*dac0*/  IMAD R163, R161, R15, R10 ;  /* 0x0000000fa1a37224 */ /* 0x000fe200078e020a */
[----:B------:R-:W-:Y:S01]  /*dad0*/  ISETP.GT.AND P0, PT, R17, 0x80, PT ;  /* 0x000000801100780c */ /* 0x000fe20003f04270 */
[----:B------:R-:W-:Y:S03]  /*dae0*/  BSSY B1, `(.L_x_280) ;  /* 0x0000008000017945 */ /* 0x000fe60003800000 */
[----:B------:R-:W-:Y:S01]  /*daf0*/  ISETP.GT.AND P3, PT, R0, RZ, P0 ;  /* 0x000000ff0000720c */ /* 0x000fe20000764270 */
[----:B---3--:R-:W-:Y:S01]  /*db00*/  FFMA R3, R11, R2, R3 ;  /* 0x000000020b037223 */ /* 0x008fe20000000003 */
[----:B------:R-:W-:-:S04]  /*db10*/  IMAD.WIDE.U32 R10, R161, R14, R20 ;  /* 0x0000000ea10a7225 */ /* 0x000fc800078e0014 */
[----:B------:R0:W-:Y:S01]  /*db20*/  @P2 STG.E desc[UR36][R6.64+0x3e0], R3 ;  /* 0x0003e00306002986 */ /* 0x0001e2000c101924 */
[----:B------:R-:W-:Y:S01]  /*db30*/  IMAD.IADD R15, R11, 0x1, R163 ;  /* 0x000000010b0f7824 */ /* 0x000fe200078e02a3 */
[----:B------:R-:W-:Y:S06]  /*db40*/  @!P1 BRA `(.L_x_281) ;  /* 0x0000000000049947 */ /* 0x000fec0003800000 */
[----:B------:R3:W5:Y:S02]  /*db50*/  LDG.E.LTC128B R23, desc[UR36][R8.64+0x3e4] ;  /* 0x0003e42408177981 */ /* 0x000764000c1e1920 */
.L_x_281:
[----:B------:R-:W-:Y:S05]  /*db60*/  BSYNC B1 ;  /* 0x0000000000017941 */ /* 0x000fea0003800000 */
.L_x_280:
[----:B-1----:R-:W4:Y:S01]  /*db70*/  LDL.LU R159, [R1+0x1fc] ;  /* 0x0001fc00019f7983 */ /* 0x002f220000300800 */
[----:B0----5:R-:W-:Y:S01]  /*db80*/  FMUL R3, R23, R16 ;  /* 0x0000001017037220 */ /* 0x021fe20000400000 */
[----:B--23--:R-:W-:-:S04]  /*db90*/  LEA R8, P2, R10, R12, 0x2 ;  /* 0x0000000c0a087211 */ /* 0x00cfc800078410ff */
[----:B------:R-:W-:Y:S01]  /*dba0*/  LEA.HI.X R9, R10, R13, R15, 0x2, P2 ;  /* 0x0000000d0a097211 */ /* 0x000fe200010f140f */
[----:B----4-:R-:W-:Y:S01]  /*dbb0*/  FFMA R3, R159, R2, R3 ;  /* 0x000000029f037223 */ /* 0x010fe20000000003 */
[----:B------:R-:W-:-:S04]  /*dbc0*/  MOV R159, R23 ;  /* 0x00000017009f7202 */ /* 0x000fc80000000f00 */
[----:B------:R0:W-:Y:S04]  /*dbd0*/  @P1 STG.E desc[UR36][R6.64+0x3e4], R3 ;  /* 0x0003e40306001986 */ /* 0x0001e8000c101924 */
[----:B------:R1:W2:Y:S01]  /*dbe0*/  @P3 LDG.E.LTC128B R159, desc[UR36][R8.64] ;  /* 0x00000024089f3981 */ /* 0x0002a2000c1e1920 */
[CC--:B------:R-:W-:Y:S01]  /*dbf0*/  IMAD.WIDE.U32 R10, R161.reuse, R14.reuse, R18 ;  /* 0x0000000ea10a7225 */ /* 0x0c0fe200078e0012 */
[----:B------:R-:W-:Y:S01]  /*dc00*/  ISETP.GT.AND P2, PT, R0, 0x1, P0 ;  /* 0x000000010000780c */ /* 0x000fe20000744270 */
[----:B------:R-:W-:Y:S02]  /*dc10*/  BSSY B1, `(.L_x_282) ;  /* 0x0000016000017945 */ /* 0x000fe40003800000 */
[----:B------:R-:W-:Y:S01]  /*dc20*/  IMAD.WIDE.U32 R14, R161, R14, R154 ;  /* 0x0000000ea10e7225 */ /* 0x000fe200078e009a */
[----:B------:R-:W-:-:S02]  /*dc30*/  MOV R155, UR8 ;  /* 0x00000008009b7c02 */ /* 0x000fc40008000f00 */
[----:B------:R-:W-:Y:S01]  /*dc40*/  MOV R154, UR9 ;  /* 0x00000009009a7c02 */ /* 0x000fe20008000f00 */
[----:B------:R-:W-:Y:S01]  /*dc50*/  IMAD.U32 R161, RZ, RZ, UR8 ;  /* 0x00000008ffa17e24 */ /* 0x000fe2000f8e00ff */
[----:B------:R-:W-:Y:S01]  /*dc60*/  IADD3 R15, R163, R15, RZ ;  /* 0x0000000fa30f7210 */ /* 0x000fe20007ffe0ff */
[----:B------:R-:W-:Y:S02]  /*dc70*/  IMAD.SHL.U32 R155, R155, 0x200, RZ ;  /* 0x000002009b9b7824 */ /* 0x000fe400078e00ff */
[----:B------:R-:W-:Y:S01]  /*dc80*/  IMAD.IADD R11, R163, 0x1, R11 ;  /* 0x00000001a30b7824 */ /* 0x000fe200078e020b */
[----:B------:R-:W-:Y:S02]  /*dc90*/  SHF.L.U64.HI R161, R161, 0x9, R154 ;  /* 0x00000009a1a17819 */ /* 0x000fe4000001029a */
[----:B-1----:R-:W-:Y:S01]  /*dca0*/  IADD3 R8, P1, R155, R4, RZ ;  /* 0x000000049b087210 */ /* 0x002fe20007f3e0ff */
[----:B------:R-:W-:Y:S01]  /*dcb0*/  IMAD.WIDE.U32 R10, R22, UR43, R10 ;  /* 0x0000002b160a7c25 */ /* 0x000fe2000f8e000a */
[----:B------:R-:W-:-:S02]  /*dcc0*/  IADD3 R154, P4, R152, R14, RZ ;  /* 0x0000000e989a7210 */ /* 0x000fc40007f9e0ff */
[----:B------:R-:W-:Y:S01]  /*dcd0*/  IADD3 R152, P6, R18, R14, RZ ;  /* 0x0000000e12987210 */ /* 0x000fe20007fde0ff */
[----:B------:R-:W-:Y:S01]  /*dce0*/  IMAD.X R9, R161, 0x1, R5, P1 ;  /* 0x00000001a1097824 */ /* 0x000fe200008e0605 */
[----:B0-----:R-:W-:Y:S02]  /*dcf0*/  IADD3 R7, R157, R11, RZ ;  /* 0x0000000b9d077210 */ /* 0x001fe40007ffe0ff */
[----:B------:R-:W-:-:S04]  /*dd00*/  LEA R6, P5, R10, R12, 0x2 ;  /* 0x0000000c0a067211 */ /* 0x000fc800078a10ff */
[----:B------:R-:W-:Y:S01]  /*dd10*/  LEA.HI.X R7, R10, R13, R7, 0x2, P5 ;  /* 0x0000000d0a077211 */ /* 0x000fe200028f1407 */
[----:B--2---:R-:W-:-:S04]  /*dd20*/  FMUL R3, R159, R16 ;  /* 0x000000109f037220 */ /* 0x004fc80000400000 */
[----:B------:R-:W-:-:S05]  /*dd30*/  FFMA R3, R24, R2, R3 ;  /* 0x0000000218037223 */ /* 0x000fca0000000003 */
[----:B------:R0:W-:Y:S01]  /*dd40*/  @P3 STG.E desc[UR36][R8.64], R3 ;  /* 0x0000000308003986 */ /* 0x0001e2000c101924 */
[----:B------:R-:W-:Y:S05]  /*dd50*/  @!P2 BRA `(.L_x_283) ;  /* 0x000000000004a947 */ /* 0x000fea0003800000 */
[----:B------:R1:W5:Y:S02]  /*dd60*/  LDG.E.LTC128B R159, desc[UR36][R6.64+0x4] ;  /* 0x00000424069f7981 */ /* 0x000364000c1e1920 */
.L_x_283:
[----:B------:R-:W-:Y:S05]  /*dd70*/  BSYNC B1 ;  /* 0x0000000000017941 */ /* 0x000fea0003800000 */
.L_x_282:
[----:B-----5:R-:W-:Y:S01]  /*dd80*/  FMUL R10, R159, R16 ;  /* 0x000000109f0a7220 */ /* 0x020fe20000400000 */
[----:B------:R-:W-:Y:S01]  /*dd90*/  ISETP.GT.AND P1, PT, R17, 0x88, PT ;  /* 0x000000881100780c */ /* 0x000fe20003f24270 */
[----:B------:R-:W-:Y:S01]  /*dda0*/  IMAD.X R20, R15, 0x1, R21, P4 ;  /* 0x000000010f147824 */ /* 0x000fe200020e0615 */
[----:B------:R-:W-:Y:S01]  /*ddb0*/  IADD3.X R153, R19, R15, RZ, P6, !PT ;  /* 0x0000000f13997210 */ /* 0x000fe200037fe4ff */
[----:B------:R-:W-:Y:S01]  /*ddc0*/  FFMA R25, R25, R2, R10 ;  /* 0x0000000219197223 */ /* 0x000fe2000000000a */
[----:B------:R-:W-:Y:S01]  /*ddd0*/  ISETP.GT.AND P4, PT, R0, RZ, P1 ;  /* 0x000000ff0000720c */ /* 0x000fe20000f84270 */
[----:B------:R-:W-:Y:S01]  /*dde0*/  BSSY B1, `(.L_x_284) ;  /* 0x0000009000017945 */ /* 0x000fe20003800000 */
[----:B------:R-:W-:Y:S01]  /*ddf0*/  LEA R10, P5, R154, R12, 0x2 ;  /* 0x0000000c9a0a7211 */ /* 0x000fe200078a10ff */
[----:B------:R-:W-:Y:S01]  /*de00*/  IMAD.WIDE.U32 R22, R22, UR43, R152 ;  /* 0x0000002b16167c25 */ /* 0x000fe2000f8e0098 */
[----:B------:R2:W-:Y:S01]  /*de10*/  @P2 STG.E desc[UR36][R8.64+0x4], R25 ;  /* 0x0000041908002986 */ /* 0x0005e2000c101924 */
[----:B------:R-:W-:-:S02]  /*de20*/  IADD3 R14, P3, R8, R158, RZ ;  /* 0x0000009e080e7210 */ /* 0x000fc40007f7e0ff */
[----:B------:R-:W-:Y:S01]  /*de30*/  LEA.HI.X R11, R154, R13, R20, 0x2, P5 ;  /* 0x0000000d9a0b7211 */ /* 0x000fe200028f1414 */
[----:B------:R-:W-:-:S05]  /*de40*/  IMAD.IADD R157, R157, 0x1, R23 ;  /* 0x000000019d9d7824 */ /* 0x000fca00078e0217 */
[----:B------:R-:W-:Y:S05]  /*de50*/  @!P4 BRA `(.L_x_285) ;  /* 0x000000000004c947 */ /* 0x000fea0003800000 */
[----:B------:R3:W5:Y:S02]  /*de60*/  LDG.E.LTC128B R159, desc[UR36][R10.64] ;  /* 0x000000240a9f7981 */ /* 0x000764000c1e1920 */
.L_x_285:
[----:B------:R-:W-:Y:S05]  /*de70*/  BSYNC B1 ;  /* 0x0000000000017941 */ /* 0x000fea0003800000 */
.L_x_284:
[----:B0----5:R-:W-:Y:S01]  /*de80*/  FMUL R3, R159, R16 ;  /* 0x000000109f037220 */ /* 0x021fe20000400000 */
[----:B------:R-:W-:Y:S01]  /*de90*/  IADD3.X R15, R9, R156, RZ, P3, !PT ;  /* 0x0000009c090f7210 */ /* 0x000fe20001ffe4ff */
[----:B------:R-:W-:Y:S01]  /*dea0*/  BSSY B1, `(.L_x_286) ;  /* 0x0000008000017945 */ /* 0x000fe20003800000 */
[----:B------:R-:W-:Y:S01]  /*deb0*/  ISETP.GT.AND P5, PT, R0, 0x1, P1 ;  /* 0x000000010000780c */ /* 0x000fe20000fa4270 */
[----:B------:R-:W-:Y:S01]  /*dec0*/  FFMA R3, R26, R2, R3 ;  /* 0x000000021a037223 */ /* 0x000fe20000000003 */
[----:B------:R-:W-:-:S04]  /*ded0*/  LEA R12, P2, R22, R12, 0x2 ;  /* 0x0000000c160c7211 */ /* 0x000fc800078410ff */
[----:B------:R0:W-:Y:S01]  /*dee0*/  @P4 STG.E desc[UR36][R14.64], R3 ;  /* 0x000000030e004986 */ /* 0x0001e2000c101924 */
[----:B------:R-:W-:-:S06]  /*def0*/  LEA.HI.X R13, R22, R13, R157, 0x2, P2 ;  /* 0x0000000d160d7211 */ /* 0x000fcc00010f149d */
[----:B------:R-:W-:Y:S05]  /*df00*/  @!P5 BRA `(.L_x_287) ;  /* 0x000000000004d947 */ /* 0x000fea0003800000 */
[----:B------:R4:W5:Y:S02]  /*df10*/  LDG.E.LTC128B R159, desc[UR36][R12.64+0x4] ;  /* 0x000004240c9f7981 */ /* 0x000964000c1e1920 */
.L_x_287:
[----:B------:R-:W-:Y:S05]  /*df20*/  BSYNC B1 ;  /* 0x0000000000017941 */ /* 0x000fea0003800000 */
.L_x_286:
[----:B---3-5:R-:W-:Y:S01]  /*df30*/  FMUL R10, R159, R16 ;  /* 0x000000109f0a7220 */ /* 0x028fe20000400000 */
[----:B------:R-:W-:Y:S01]  /*df40*/  ISETP.GT.AND P2, PT, R0, 0x8, P0 ;  /* 0x000000080000780c */ /* 0x000fe20000744270 */
[----:B------:R-:W-:Y:S02]  /*df50*/  BSSY B1, `(.L_x_288) ;  /* 0x0000005000017945 */ /* 0x000fe40003800000 */
[----:B------:R-:W-:-:S05]  /*df60*/  FFMA R27, R27, R2, R10 ;  /* 0x000000021b1b7223 */ /* 0x000fca000000000a */
[----:B------:R3:W-:Y:S05]  /*df70*/  @P5 STG.E desc[UR36][R14.64+0x4], R27 ;  /* 0x0000041b0e005986 */ /* 0x0007ea000c101924 */
[----:B------:R-:W-:Y:S05]  /*df80*/  @!P2 BRA `(.L_x_289) ;  /* 0x000000000004a947 */ /* 0x000fea0003800000 */
[----:B------:R0:W5:Y:S02]  /*df90*/  LDG.E.LTC128B R159, desc[UR36][R6.64+0x20] ;  /* 0x00002024069f7981 */ /* 0x000164000c1e1920 */
.L_x_289:
[----:B------:R-:W-:Y:S05]  /*dfa0*/  BSYNC B1 ;  /* 0x0000000000017941 */ /* 0x000fea0003800000 */
.L_x_288:
[----:B0----5:R-:W-:Y:S01]  /*dfb0*/  FMUL R3, R159, R16 ;  /* 0x000000109f037220 */ /* 0x021fe20000400000 */
[----:B------:R-:W-:Y:S01]  /*dfc0*/  ISETP.GT.AND P4, PT, R0, 0x9, P0 ;  /* 0x000000090000780c */ /* 0x000fe20000784270 */
[----:B------:R-:W-:Y:S02]  /*dfd0*/  BSSY B1, `(.L_x_290) ;  /* 0x0000005000017945 */ /* 0x000fe40003800000 */
[----:B------:R-:W-:-:S05]  /*dfe0*/  FFMA R3, R28, R2, R3 ;  /* 0x000000021c037223 */ /* 0x000fca0000000003 */
[----:B------:R0:W-:Y:S05]  /*dff0*/  @P2 STG.E desc[UR36][R8.64+0x20], R3 ;  /* 0x0000200308002986 */ /* 0x0001ea000c101924 */
[----:B------:R-:W-:Y:S05]  /*e000*/  @!P4 BRA `(.L_x_291) ;  /* 0x000000000004c947 */ /* 0x000fea0003800000 */
[----:B------:R0:W5:Y:S02]  /*e010*/  LDG.E.LTC128B R159, desc[UR36][R6.64+0x24] ;  /* 0x00002424069f7981 */ /* 0x000164000c1e1920 */
.L_x_291:
[----:B------:R-:W-:Y:S05]  /*e020*/  BSYNC B1 ;  /* 0x0000000000017941 */ /* 0x000fea0003800000 */
.L_x_290:
[----:B---3-5:R-:W-:Y:S01]  /*e030*/  FMUL R14, R159, R16 ;  /* 0x000000109f0e7220 */ /* 0x028fe20000400000 */
[----:B------:R-:W-:Y:S01]  /*e040*/  ISETP.GT.AND P2, PT, R0, 0x8, P1 ;  /* 0x000000080000780c */ /* 0x000fe20000f44270 */
[----:B------:R-:W-:Y:S01]  /*e050*/  BSSY B1, `(.L_x_292) ;  /* 0x0000006000017945 */ /* 0x000fe20003800000 */
[----:B------:R-:W-:Y:S01]  /*e060*/  IADD3 R10, P3, R158, R8, RZ ;  /* 0x000000089e0a7210 */ /* 0x000fe20007f7e0ff */
[----:B------:R-:W-:-:S05]  /*e070*/  FFMA R29, R29, R2, R14 ;  /* 0x000000021d1d7223 */ /* 0x000fca000000000e */
[----:B------:R3:W-:Y:S05]  /*e080*/  @P4 STG.E desc[UR36][R8.64+0x24], R29 ;  /* 0x0000241d08004986 */ /* 0x0007ea000c101924 */
[----:B------:R-:W-:Y:S05]  /*e090*/  @!P2 BRA `(.L_x_293) ;  /* 0x000000000004a947 */ /* 0x000fea0003800000 */
[----:B------:R0:W5:Y:S02]  /*e0a0*/  LDG.E.LTC128B R159, desc[UR36][R12.64+0x20] ;  /* 0x000020240c9f7981 */ /* 0x000164000c1e1920 */
.L_x_293:
[----:B------:R-:W-:Y:S05]  /*e0b0*/  BSYNC B1 ;  /* 0x0000000000017941 */ /* 0x000fea0003800000 */
.L_x_292:
[----:B0----5:R-:W-:Y:S01]  /*e0c0*/  FMUL R3, R159, R16 ;  /* 0x000000109f037220 */ /* 0x021fe20000400000 */
[----:B------:R-:W-:Y:S01]  /*e0d0*/  IMAD.X R11, R156, 0x1, R9, P3 ;  /* 0x000000019c0b7824 */ /* 0x000fe200018e0609 */
[----:B------:R-:W-:Y:S01]  /*e0e0*/  ISETP.GT.AND P4, PT, R0, 0x9, P1 ;  /* 0x000000090000780c */ /* 0x000fe20000f84270 */
[----:B------:R-:W-:Y:S01]  /*e0f0*/  BSSY B1, `(.L_x_294) ;  /* 0x0000007000017945 */ /* 0x000fe20003800000 */
[----:B------:R-:W-:Y:S01]  /*e100*/  FFMA R15, R30, R2, R3 ;  /* 0x000000021e0f7223 */ /* 0x000fe20000000003 */
[----:B------:R-:W-:Y:S02]  /*e110*/  IADD3 R158, P6, P5, R158, R4, R155 ;  /* 0x000000049e9e7210 */ /* 0x000fe40007dde09b */
[----:B------:R-:W-:Y:S02]  /*e120*/  MOV R3, R159 ;  /* 0x0000009f00037202 */ /* 0x000fe40000000f00 */
[----:B------:R0:W-:Y:S06]  /*e130*/  @P2 STG.E desc[UR36][R10.64+0x20], R15 ;  /* 0x0000200f0a002986 */ /* 0x0001ec000c101924 */
[----:B------:R-:W-:Y:S05]  /*e140*/  @!P4 BRA `(.L_x_295) ;  /* 0x000000000004c947 */ /* 0x000fea0003800000 */
[----:B------:R0:W5:Y:S02]  /*e150*/  LDG.E.LTC128B R3, desc[UR36][R12.64+0x24] ;  /* 0x000024240c037981 */ /* 0x000164000c1e1920 */
.L_x_295:
[----:B------:R-:W-:Y:S05]  /*e160*/  BSYNC B1 ;  /* 0x0000000000017941 */ /* 0x000fea0003800000 */
.L_x_294:
[----:B-----5:R-:W-:Y:S01]  /*e170*/  FMUL R4, R3, R16 ;  /* 0x0000001003047220 */ /* 0x020fe20000400000 */
[----:B------:R-:W-:Y:S01]  /*e180*/  IADD3.X R159, R156, R5, R161, P6, P5 ;  /* 0x000000059c9f7210 */ /* 0x000fe200037ea4a1 */
[----:B------:R-:W-:Y:S01]  /*e190*/  BSSY B1, `(.L_x_296) ;  /* 0x0000006000017945 */ /* 0x000fe20003800000 */
[----:B------:R-:W-:Y:S01]  /*e1a0*/  ISETP.GT.AND P2, PT, R0, 0x10, P0 ;  /* 0x000000100000780c */ /* 0x000fe20000744270 */
[----:B------:R-:W-:-:S05]  /*e1b0*/  FFMA R31, R31, R2, R4 ;  /* 0x000000021f1f7223 */ /* 0x000fca0000000004 */
[----:B------:R0:W-:Y:S07]  /*e1c0*/  @P4 STG.E desc[UR36][R158.64+0x24], R31 ;  /* 0x0000241f9e004986 */ /* 0x0001ee000c101924 */
[----:B------:R-:W-:Y:S05]  /*e1d0*/  @!P2 BRA `(.L_x_297) ;  /* 0x000000000004a947 */ /* 0x000fea0003800000 */
[----:B------:R0:W5:Y:S02]  /*e1e0*/  LDG.E.LTC128B R3, desc[UR36][R6.64+0x40] ;  /* 0x0000402406037981 */ /* 0x000164000c1e1920 */
.L_x_297:
[----:B------:R-:W-:Y:S05]  /*e1f0*/  BSYNC B1 ;  /* 0x0000000000017941 */ /* 0x000fea0003800000 */
.L_x_296:
[----:B-----5:R-:W-:Y:S01]  /*e200*/  FMUL R5, R3, R16 ;  /* 0x0000001003057220 */ /* 0x020fe20000400000 */
[----:B------:R-:W-:Y:S01]  /*e210*/  ISETP.GT.AND P3, PT, R0, 0x11, P0 ;  /* 0x000000110000780c */ /* 0x000fe20000764270 */
[----:B------:R-:W-:Y:S02]  /*e220*/  BSSY B1, `(.L_x_298) ;  /* 0x0000005000017945 */ /* 0x000fe40003800000 */
[----:B------:R-:W-:-:S05]  /*e230*/  FFMA R5, R32, R2, R5 ;  /* 0x0000000220057223 */ /* 0x000fca0000000005 */
[----:B------:R0:W-:Y:S05]  /*e240*/  @P2 STG.E desc[UR36][R8.64+0x40], R5 ;  /* 0x0000400508002986 */ /* 0x0001ea000c101924 */
[----:B------:R-:W-:Y:S05]  /*e250*/  @!P3 BRA `(.L_x_299) ;  /* 0x000000000004b947 */ /* 0x000fea0003800000 */
[----:B------:R0:W5:Y:S02]  /*e260*/  LDG.E.LTC128B R3, desc[UR36][R6.64+0x44] ;  /* 0x0000442406037981 */ /* 0x000164000c1e1920 */
.L_x_299:
[----:B------:R-:W-:Y:S05]  /*e270*/  BSYNC B1 ;  /* 0x0000000000017941 */ /* 0x000fea0003800000 */
.L_x_298:
[----:B-----5:R-:W-:Y:S01]  /*e280*/  FMUL R4, R3, R16 ;  /* 0x0000001003047220 */ /* 0x020fe20000400000 */
[----:B------:R-:W-:Y:S01]  /*e290*/  ISETP.GT.AND P2, PT, R0, 0x10, P1 ;  /* 0x000000100000780c */ /* 0x000fe20000f44270 */
[----:B------:R-:W-:Y:S02]  /*e2a0*/  BSSY B1, `(.L_x_300) ;  /* 0x0000005000017945 */ /* 0x000fe40003800000 */
[----:B------:R-:W-:-:S05]  /*e2b0*/  FFMA R33, R33, R2, R4 ;  /* 0x0000000221217223 */ /* 0x000fca0000000004 */
[----:B------:R0:W-:Y:S05]  /*e2c0*/  @P3 STG.E desc[UR36][R8.64+0x44], R33 ;  /* 0x0000442108003986 */ /* 0x0001ea000c101924 */
[----:B------:R-:W-:Y:S05]  /*e2d0*/  @!P2 BRA `(.L_x_301) ;  /* 0x000000000004a947 */ /* 0x000fea0003800000 */
[----:B------:R0:W5:Y:S02]  /*e2e0*/  LDG.E.LTC128B R3, desc[UR36][R12.64+0x40] ;  /* 0x000040240c037981 */ /* 0x000164000c1e1920 */
.L_x_301:
[----:B------:R-:W-:Y:S05]  /*e2f0*/  BSYNC B1 ;  /* 0x0000000000017941 */ /* 0x000fea0003800000 */
.L_x_300:
[----:B0----5:R-:W-:Y:S01]  /*e300*/  FMUL R5, R3, R16 ;  /* 0x0000001003057220 */ /* 0x021fe20000400000 */
[----:B------:R-:W-:Y:S01]  /*e310*/  @P2 IMAD.MOV.U32 R4, RZ, RZ, R158 ;  /* 0x000000ffff042224 */ /* 0x000fe200078e009e */
[----:B------:R-:W-:Y:S01]  /*e320*/  ISETP.GT.AND P3, PT, R0, 0x11, P1 ;  /* 0x000000110000780c */ /* 0x000fe20000f64270 */
[----:B------:R-:W-:Y:S01]  /*e330*/  BSSY B1, `(.L_x_302) ;  /* 0x0000006000017945 */ /* 0x000fe20003800000 */
[----:B------:R-:W-:Y:S01]  /*e340*/  FFMA R11, R34, R2, R5 ;  /* 0x00000002220b7223 */ /* 0x000fe20000000005 */
[----:B------:R-:W-:-:S05]  /*e350*/  @P2 MOV R5, R159 ;  /* 0x0000009f00052202 */ /* 0x000fca0000000f00 */
[----:B------:R0:W-:Y:S05]  /*e360*/  @P2 STG.E desc[UR36][R4.64+0x40], R11 ;  /* 0x0000400b04002986 */ /* 0x0001ea000c101924 */
[----:B------:R-:W-:Y:S05]  /*e370*/  @!P3 BRA `(.L_x_303) ;  /* 0x000000000004b947 */ /* 0x000fea0003800000 */
[----:B------:R0:W5:Y:S02]  /*e380*/  LDG.E.LTC128B R3, desc[UR36][R12.64+0x44] ;  /* 0x000044240c037981 */ /* 0x000164000c1e1920 */
.L_x_303:
[----:B------:R-:W-:Y:S05]  /*e390*/  BSYNC B1 ;  /* 0x0000000000017941 */ /* 0x000fea0003800000 */
.L_x_302:
[----:B0----5:R-:W-:Y:S01]  /*e3a0*/  FMUL R4, R3, R16 ;  /* 0x0000001003047220 */ /* 0x021fe20000400000 */
[----:B------:R-:W-:Y:S01]  /*e3b0*/  @P3 MOV R5, R159 ;  /* 0x0000009f00053202 */ /* 0x000fe20000000f00 */
[----:B------:R-:W-:Y:S01]  /*e3c0*/  BSSY B1, `(.L_x_304) ;  /* 0x0000007000017945 */ /* 0x000fe20003800000 */
[----:B------:R-:W-:Y:S01]  /*e3d0*/  ISETP.GT.AND P2, PT, R0, 0x18, P0 ;  /* 0x000000180000780c */ /* 0x000fe20000744270 */
[----:B------:R-:W-:Y:S01]  /*e3e0*/  FFMA R35, R35, R2, R4 ;  /* 0x0000000223237223 */ /* 0x000fe20000000004 */
[----:B------:R-:W-:-:S05]  /*e3f0*/  @P3 IMAD.MOV.U32 R4, RZ, RZ, R158 ;  /* 0x000000ffff043224 */ /* 0x000fca00078e009e */
[----:B------:R0:W-:Y:S06]  /*e400*/  @P3 STG.E desc[UR36][R4.64+0x44], R35 ;  /* 0x0000442304003986 */ /* 0x0001ec000c101924 */
[----:B------:R-:W-:Y:S05]  /*e410*/  @!P2 BRA `(.L_x_305) ;  /* 0x000000000004a947 */ /* 0x000fea0003800000 */
[----:B------:R0:W5:Y:S02]  /*e420*/  LDG.E.LTC128B R3, desc[UR36][R6.64+0x60] ;  /* 0x0000602406037981 */ /* 0x000164000c1e1920 */
.L_x_305:
[----:B------:R-:W-:Y:S05]  /*e430*/  BSYNC B1 ;  /* 0x0000000000017941 */ /* 0x000fea0003800000 */
.L_x_304:
[----:B0----5:R-:W-:Y:S01]  /*e440*/  FMUL R5, R3, R16 ;  /* 0x0000001003057220 */ /* 0x021fe20000400000 */
[----:B------:R-:W-:Y:S01]  /*e450*/  ISETP.GT.AND P3, PT, R0, 0x19, P0 ;  /* 0x000000190000780c */ /* 0x000fe20000764270 */
[----:B------:R-:W-:Y:S02]  /*e460*/  BSSY B1, `(.L_x_306) ;  /* 0x0000005000017945 */ /* 0x000fe40003800000 */
[----:B------:R-:W-:-:S05]  /*e470*/  FFMA R5, R36, R2, R5 ;  /* 0x0000000224057223 */ /* 0x000fca0000000005 */
[----:B------:R0:W-:Y:S05]  /*e480*/  @P2 STG.E desc[UR36][R8.64+0x60], R5 ;  /* 0x0000600508002986 */ /* 0x0001ea000c101924 */
[----:B------:R-:W-:Y:S05]  /*e490*/  @!P3 BRA `(.L_x_307) ;  /* 0x000000000004b947 */ /* 0x000fea0003800000 */
[----:B------:R0:W5:Y:S02]  /*e4a0*/  LDG.E.LTC128B R3, desc[UR36][R6.64+0x64] ;  /* 0x0000642406037981 */ /* 0x000164000c1e1920 */
.L_x_307:
[----:B------:R-:W-:Y:S05]  /*e4b0*/  BSYNC B1 ;  /* 0x0000000000017941 */ /* 0x000fea0003800000 */
.L_x_306:
[----:B-----5:R-:W-:Y:S01]  /*e4c0*/  FMUL R4, R3, R16 ;  /* 0x0000001003047220 */ /* 0x020fe20000400000 */
[----:B------:R-:W-:Y:S01]  /*e4d0*/  ISETP.GT.AND P2, PT, R0, 0x18, P1 ;  /* 0x000000180000780c */ /* 0x000fe20000f44270 */
[----:B------:R-:W-:Y:S02]  /*e4e0*/  BSSY B1, `(.L_x_308) ;  /* 0x0000005000017945 */ /* 0x000fe40003800000 */
[----:B------:R-:W-:-:S05]  /*e4f0*/  FFMA R37, R37, R2, R4 ;  /* 0x0000000225257223 */ /* 0x000fca0000000004 */
[----:B------:R0:W-:Y:S05]  /*e500*/  @P3 STG.E desc[UR36][R8.64+0x64], R37 ;  /* 0x0000642508003986 */ /* 0x0001ea000c101924 */
[----:B------:R-:W-:Y:S05]  /*e510*/  @!P2 BRA `(.L_x_309) ;  /* 0x000000000004a947 */ /* 0x000fea0003800000 */
[----:B------:R0:W5:Y:S02]  /*e520*/  LDG.E.LTC128B R3, desc[UR36][R12.64+0x60] ;  /* 0x000060240c037981 */ /* 0x000164000c1e1920 */
.L_x_309:
[----:B------:R-:W-:Y:S05]  /*e530*/  BSYNC B1 ;  /* 0x0000000000017941 */ /* 0x000fea0003800000 */
.L_x_308:
        /* <DEDUP_REMOVED lines=9> */
.L_x_311:
[----:B------:R-:W-:Y:S05]  /*e5d0*/  BSYNC B1 ;  /* 0x0000000000017941 */ /* 0x000fea0003800000 */
.L_x_310:
        /* <DEDUP_REMOVED lines=9> */
.L_x_313:
[----:B------:R-:W-:Y:S05]  /*e670*/  BSYNC B1 ;  /* 0x0000000000017941 */ /* 0x000fea0003800000 */
.L_x_312:
[----:B0----5:R-:W-:Y:S01]  /*e680*/  FMUL R5, R3, R16 ;  /* 0x0000001003057220 */ /* 0x021fe20000400000 */
[----:B------:R-:W-:Y:S01]  /*e690*/  ISETP.GT.AND P3, PT, R0, 0x21, P0 ;  /* 0x000000210000780c */ /* 0x000fe20000764270 */
[----:B------:R-:W-:Y:S02]  /*e6a0*/  BSSY B1, `(.L_x_314) ;  /* 0x0000005000017945 */ /* 0x000fe40003800000 */
[----:B------:R-:W-:-:S05]  /*e6b0*/  FFMA R5, R40, R2, R5 ;  /* 0x0000000228057223 */ /* 0x000fca0000000005 */
[----:B------:R0:W-:Y:S05]  /*e6c0*/  @P2 STG.E desc[UR36][R8.64+0x80], R5 ;  /* 0x0000800508002986 */ /* 0x0001ea000c101924 */
[----:B------:R-:W-:Y:S05]  /*e6d0*/  @!P3 BRA `(.L_x_315) ;  /* 0x000000000004b947 */ /* 0x000fea0003800000 */
[----:B------:R0:W5:Y:S02]  /*e6e0*/  LDG.E.LTC128B R3, desc[UR36][R6.64+0x84] ;  /* 0x0000842406037981 */ /* 0x000164000c1e1920 */
.L_x_315:
[----:B------:R-:W-:Y:S05]  /*e6f0*/  BSYNC B1 ;  /* 0x0000000000017941 */ /* 0x000fea0003800000 */
.L_x_314:
[----:B-----5:R-:W-:Y:S01]  /*e700*/  FMUL R4, R3, R16 ;  /* 0x0000001003047220 */ /* 0x020fe20000400000 */
[----:B------:R-:W-:Y:S01]  /*e710*/  ISETP.GT.AND P2, PT, R0, 0x20, P1 ;  /* 0x000000200000780c */ /* 0x000fe20000f44270 */
[----:B------:R-:W-:Y:S02]  /*e720*/  BSSY B1, `(.L_x_316) ;  /* 0x0000005000017945 */ /* 0x000fe40003800000 */
[----:B------:R-:W-:-:S05]  /*e730*/  FFMA R41, R41, R2, R4 ;  /* 0x0000000229297223 */ /* 0x000fca0000000004 */
[----:B------:R0:W-:Y:S05]  /*e740*/  @P3 STG.E desc[UR36][R8.64+0x84], R41 ;  /* 0x0000842908003986 */ /* 0x0001ea000c101924 */
[----:B------:R-:W-:Y:S05]  /*e750*/  @!P2 BRA `(.L_x_317) ;  /* 0x000000000004a947 */ /* 0x000fea0003800000 */
[----:B------:R0:W5:Y:S02]  /*e760*/  LDG.E.LTC128B R3, desc[UR36][R12.64+0x80] ;  /* 0x000080240c037981 */ /* 0x000164000c1e1920 */
.L_x_317:
[----:B------:R-:W-:Y:S05]  /*e770*/  BSYNC B1 ;  /* 0x0000000000017941 */ /* 0x000fea0003800000 */
.L_x_316:
        /* <DEDUP_REMOVED lines=9> */
.L_x_319:
[----:B------:R-:W-:Y:S05]  /*e810*/  BSYNC B1 ;  /* 0x0000000000017941 */ /* 0x000fea0003800000 */
.L_x_318:
        /* <DEDUP_REMOVED lines=9> */
.L_x_321:
[----:B------:R-:W-:Y:S05]  /*e8b0*/  BSYNC B1 ;  /* 0x0000000000017941 */ /* 0x000fea0003800000 */
.L_x_320:
[----:B0----5:R-:W-:Y:S01]  /*e8c0*/  FMUL R5, R3, R16 ;  /* 0x0000001003057220 */ /* 0x021fe20000400000 */
[----:B------:R-:W-:Y:S01]  /*e8d0*/  ISETP.GT.AND P3, PT, R0, 0x29, P0 ;  /* 0x000000290000780c */ /* 0x000fe20000764270 */
[----:B------:R-:W-:Y:S02]  /*e8e0*/  BSSY B1, `(.L_x_322) ;  /* 0x0000005000017945 */ /* 0x000fe40003800000 */
[----:B------:R-:W-:-:S05]  /*e8f0*/  FFMA R5, R44, R2, R5 ;  /* 0x000000022c057223 */ /* 0x000fca0000000005 */
[----:B------:R0:W-:Y:S05]  /*e900*/  @P2 STG.E desc[UR36][R8.64+0xa0], R5 ;  /* 0x0000a00508002986 */ /* 0x0001ea000c101924 */
[----:B------:R-:W-:Y:S05]  /*e910*/  @!P3 BRA `(.L_x_323) ;  /* 0x000000000004b947 */ /* 0x000fea0003800000 */
[----:B------:R0:W5:Y:S02]  /*e920*/  LDG.E.LTC128B R3, desc[UR36][R6.64+0xa4] ;  /* 0x0000a42406037981 */ /* 0x000164000c1e1920 */
.L_x_323:
[----:B------:R-:W-:Y:S05]  /*e930*/  BSYNC B1 ;  /* 0x0000000000017941 */ /* 0x000fea0003800000 */
.L_x_322:
[----:B-----5:R-:W-:Y:S01]  /*e940*/  FMUL R4, R3, R16 ;  /* 0x0000001003047220 */ /* 0x020fe20000400000 */
[----:B------:R-:W-:Y:S01]  /*e950*/  ISETP.GT.AND P2, PT, R0, 0x28, P1 ;  /* 0x000000280000780c */ /* 0x000fe20000f44270 */
[----:B------:R-:W-:Y:S02]  /*e960*/  BSSY B1, `(.L_x_324) ;  /* 0x0000005000017945 */ /* 0x000fe40003800000 */
[----:B------:R-:W-:-:S05]  /*e970*/  FFMA R45, R45, R2, R4 ;  /* 0x000000022d2d7223 */ /* 0x000fca0000000004 */
[----:B------:R0:W-:Y:S05]  /*e980*/  @P3 STG.E desc[UR36][R8.64+0xa4], R45 ;  /* 0x0000a42d08003986 */ /* 0x0001ea000c101924 */
[----:B------:R-:W-:Y:S05]  /*e990*/  @!P2 BRA `(.L_x_325) ;  /* 0x000000000004a947 */ /* 0x000fea0003800000 */
[----:B------:R0:W5:Y:S02]  /*e9a0*/  LDG.E.LTC128B R3, desc[UR36][R12.64+0xa0] ;  /* 0x0000a0240c037981 */ /* 0x000164000c1e1920 */
.L_x_325:
[----:B------:R-:W-:Y:S05]  /*e9b0*/  BSYNC B1 ;  /* 0x0000000000017941 */ /* 0x000fea0003800000 */
.L_x_324:
        /* <DEDUP_REMOVED lines=9> */
.L_x_327:
[----:B------:R-:W-:Y:S05]  /*ea50*/  BSYNC B1 ;  /* 0x0000000000017941 */ /* 0x000fea0003800000 */
.L_x_326:
        /* <DEDUP_REMOVED lines=9> */
.L_x_329:
[----:B------:R-:W-:Y:S05]  /*eaf0*/  BSYNC B1 ;  /* 0x0000000000017941 */ /* 0x000fea0003800000 */
.L_x_328:
[----:B0----5:R-:W-:Y:S01]  /*eb00*/  FMUL R5, R3, R16 ;  /* 0x0000001003057220 */ /* 0x021fe20000400000 */
[----:B------:R-:W-:Y:S01]  /*eb10*/  ISETP.GT.AND P3, PT, R0, 0x31, P0 ;  /* 0x000000310000780c */ /* 0x000fe20000764270 */
[----:B------:R-:W-:Y:S02]  /*eb20*/  BSSY B1, `(.L_x_330) ;  /* 0x0000005000017945 */ /* 0x000fe40003800000 */
[----:B------:R-:W-:-:S05]  /*eb30*/  FFMA R5, R48, R2, R5 ;  /* 0x0000000230057223 */ /* 0x000fca0000000005 */
[----:B------:R0:W-:Y:S05]  /*eb40*/  @P2 STG.E desc[UR36][R8.64+0xc0], R5 ;  /* 0x0000c00508002986 */ /* 0x0001ea000c101924 */
[----:B------:R-:W-:Y:S05]  /*eb50*/  @!P3 BRA `(.L_x_331) ;  /* 0x000000000004b947 */ /* 0x000fea0003800000 */
[----:B------:R0:W5:Y:S02]  /*eb60*/  LDG.E.LTC128B R3, desc[UR36][R6.64+0xc4] ;  /* 0x0000c42406037981 */ /* 0x000164000c1e1920 */
.L_x_331:
[----:B------:R-:W-:Y:S05]  /*eb70*/  BSYNC B1 ;  /* 0x0000000000017941 */ /* 0x000fea0003800000 */
.L_x_330:
[----:B-----5:R-:W-:Y:S01]  /*eb80*/  FMUL R4, R3, R16 ;  /* 0x0000001003047220 */ /* 0x020fe20000400000 */
[----:B------:R-:W-:Y:S01]  /*eb90*/  ISETP.GT.AND P2, PT, R0, 0x30, P1 ;  /* 0x000000300000780c */ /* 0x000fe20000f44270 */
[----:B------:R-:W-:Y:S02]  /*eba0*/  BSSY B1, `(.L_x_332) ;  /* 0x0000005000017945 */ /* 0x000fe40003800000 */
[----:B------:R-:W-:-:S05]  /*ebb0*/  FFMA R49, R49, R2, R4 ;  /* 0x0000000231317223 */ /* 0x000fca0000000004 */
[----:B------:R0:W-:Y:S05]  /*ebc0*/  @P3 STG.E desc[UR36][R8.64+0xc4], R49 ;  /* 0x0000c43108003986 */ /* 0x0001ea000c101924 */
[----:B------:R-:W-:Y:S05]  /*ebd0*/  @!P2 BRA `(.L_x_333) ;  /* 0x000000000004a947 */ /* 0x000fea0003800000 */
[----:B------:R0:W5:Y:S02]  /*ebe0*/  LDG.E.LTC128B R3, desc[UR36][R12.64+0xc0] ;  /* 0x0000c0240c037981 */ /* 0x000164000c1e1920 */
.L_x_333:
[----:B------:R-:W-:Y:S05]  /*ebf0*/  BSYNC B1 ;  /* 0x0000000000017941 */ /* 0x000fea0003800000 */
.L_x_332:
        /* <DEDUP_REMOVED lines=9> */
.L_x_335:
[----:B------:R-:W-:Y:S05]  /*ec90*/  BSYNC B1 ;  /* 0x0000000000017941 */ /* 0x000fea0003800000 */
.L_x_334:
        /* <DEDUP_REMOVED lines=9> */
.L_x_337:
[----:B------:R-:W-:Y:S05]  /*ed30*/  BSYNC B1 ;  /* 0x0000000000017941 */ /* 0x000fea0003800000 */
.L_x_336:
[----:B0----5:R-:W-:Y:S01]  /*ed40*/  FMUL R5, R3, R16 ;  /* 0x0000001003057220 */ /* 0x021fe20000400000 */
[----:B------:R-:W-:Y:S01]  /*ed50*/  ISETP.GT.AND P3, PT, R0, 0x39, P0 ;  /* 0x000000390000780c */ /* 0x000fe20000764270 */
[----:B------:R-:W-:Y:S02]  /*ed60*/  BSSY B1, `(.L_x_338) ;  /* 0x0000005000017945 */ /* 0x000fe40003800000 */
[----:B------:R-:W-:-:S05]  /*ed70*/  FFMA R5, R52, R2, R5 ;  /* 0x0000000234057223 */ /* 0x000fca0000000005 */
[----:B------:R0:W-:Y:S05]  /*ed80*/  @P2 STG.E desc[UR36][R8.64+0xe0], R5 ;  /* 0x0000e00508002986 */ /* 0x0001ea000c101924 */
[----:B------:R-:W-:Y:S05]  /*ed90*/  @!P3 BRA `(.L_x_339) ;  /* 0x000000000004b947 */ /* 0x000fea0003800000 */
[----:B------:R0:W5:Y:S02]  /*eda0*/  LDG.E.LTC128B R3, desc[UR36][R6.64+0xe4] ;  /* 0x0000e42406037981 */ /* 0x000164000c1e1920 */
.L_x_339:
[----:B------:R-:W-:Y:S05]  /*edb0*/  BSYNC B1 ;  /* 0x0000000000017941 */ /* 0x000fea0003800000 */
.L_x_338:
[----:B-----5:R-:W-:Y:S01]  /*edc0*/  FMUL R4, R3, R16 ;  /* 0x0000001003047220 */ /* 0x020fe20000400000 */
[----:B------:R-:W-:Y:S01]  /*edd0*/  ISETP.GT.AND P2, PT, R0, 0x38, P1 ;  /* 0x000000380000780c */ /* 0x000fe20000f44270 */
[----:B------:R-:W-:Y:S02]  /*ede0*/  BSSY B1, `(.L_x_340) ;  /* 0x0000005000017945 */ /* 0x000fe40003800000 */
[----:B------:R-:W-:-:S05]  /*edf0*/  FFMA R53, R53, R2, R4 ;  /* 0x0000000235357223 */ /* 0x000fca0000000004 */
[----:B------:R0:W-:Y:S05]  /*ee00*/  @P3 STG.E desc[UR36][R8.64+0xe4], R53 ;  /* 0x0000e43508003986 */ /* 0x0001ea000c101924 */
[----:B------:R-:W-:Y:S05]  /*ee10*/  @!P2 BRA `(.L_x_341) ;  /* 0x000000000004a947 */ /* 0x000fea0003800000 */
[----:B------:R0:W5:Y:S02]  /*ee20*/  LDG.E.LTC128B R3, desc[UR36][R12.64+0xe0] ;  /* 0x0000e0240c037981 */ /* 0x000164000c1e1920 */
.L_x_341:
[----:B------:R-:W-:Y:S05]  /*ee30*/  BSYNC B1 ;  /* 0x0000000000017941 */ /* 0x000fea0003800000 */
.L_x_340:
        /* <DEDUP_REMOVED lines=9> */
.L_x_343:
[----:B------:R-:W-:Y:S05]  /*eed0*/  BSYNC B1 ;  /* 0x0000000000017941 */ /* 0x000fea0003800000 */
.L_x_342:
        /* <DEDUP_REMOVED lines=9> */
.L_x_345:
[----:B------:R-:W-:Y:S05]  /*ef70*/  BSYNC B1 ;  /* 0x0000000000017941 */ /* 0x000fea0003800000 */
.L_x_344:
[----:B0----5:R-:W-:Y:S01]  /*ef80*/  FMUL R5, R3, R16 ;  /* 0x0000001003057220 */ /* 0x021fe20000400000 */
[----:B------:R-:W-:Y:S01]  /*ef90*/  ISETP.GT.AND P3, PT, R0, 0x41, P0 ;  /* 0x000000410000780c */ /* 0x000fe20000764270 */
[----:B------:R-:W-:Y:S02]  /*efa0*/  BSSY B1, `(.L_x_346) ;  /* 0x0000005000017945 */ /* 0x000fe40003800000 */
[----:B------:R-:W-:-:S05]  /*efb0*/  FFMA R5, R56, R2, R5 ;  /* 0x0000000238057223 */ /* 0x000fca0000000005 */
[----:B------:R0:W-:Y:S05]  /*efc0*/  @P2 STG.E desc[UR36][R8.64+0x100], R5 ;  /* 0x0001000508002986 */ /* 0x0001ea000c101924 */
[----:B------:R-:W-:Y:S05]  /*efd0*/  @!P3 BRA `(.L_x_347) ;  /* 0x000000000004b947 */ /* 0x000fea0003800000 */
[----:B------:R0:W5:Y:S02]  /*efe0*/  LDG.E.LTC128B R3, desc[UR36][R6.64+0x104] ;  /* 0x0001042406037981 */ /* 0x000164000c1e1920 */
.L_x_347:
[----:B------:R-:W-:Y:S05]  /*eff0*/  BSYNC B1 ;  /* 0x0000000000017941 */ /* 0x000fea0003800000 */
.L_x_346:
[----:B-----5:R-:W-:Y:S01]  /*f000*/  FMUL R4, R3, R16 ;  /* 0x0000001003047220 */ /* 0x020fe20000400000 */
[----:B------:R-:W-:Y:S01]  /*f010*/  ISETP.GT.AND P2, PT, R0, 0x40, P1 ;  /* 0x000000400000780c */ /* 0x000fe20000f44270 */
[----:B------:R-:W-:Y:S02]  /*f020*/  BSSY B1, `(.L_x_348) ;  /* 0x0000005000017945 */ /* 0x000fe40003800000 */
[----:B------:R-:W-:-:S05]  /*f030*/  FFMA R57, R57, R2, R4 ;  /* 0x0000000239397223 */ /* 0x000fca0000000004 */
[----:B------:R0:W-:Y:S05]  /*f040*/  @P3 STG.E desc[UR36][R8.64+0x104], R57 ;  /* 0x0001043908003986 */ /* 0x0001ea000c101924 */
[----:B------:R-:W-:Y:S05]  /*f050*/  @!P2 BRA `(.L_x_349) ;  /* 0x000000000004a947 */ /* 0x000fea0003800000 */
[----:B------:R0:W5:Y:S02]  /*f060*/  LDG.E.LTC128B R3, desc[UR36][R12.64+0x100] ;  /* 0x000100240c037981 */ /* 0x000164000c1e1920 */
.L_x_349:
[----:B------:R-:W-:Y:S05]  /*f070*/  BSYNC B1 ;  /* 0x0000000000017941 */ /* 0x000fea0003800000 */
.L_x_348:
        /* <DEDUP_REMOVED lines=9> */
.L_x_351:
[----:B------:R-:W-:Y:S05]  /*f110*/  BSYNC B1 ;  /* 0x0000000000017941 */ /* 0x000fea0003800000 */
.L_x_350:
        /* <DEDUP_REMOVED lines=9> */
.L_x_353:
[----:B------:R-:W-:Y:S05]  /*f1b0*/  BSYNC B1 ;  /* 0x0000000000017941 */ /* 0x000fea0003800000 */
.L_x_352:
[----:B0----5:R-:W-:Y:S01]  /*f1c0*/  FMUL R5, R3, R16 ;  /* 0x0000001003057220 */ /* 0x021fe20000400000 */
[----:B------:R-:W-:Y:S01]  /*f1d0*/  ISETP.GT.AND P3, PT, R0, 0x49, P0 ;  /* 0x000000490000780c */ /* 0x000fe20000764270 */
[----:B------:R-:W-:Y:S02]  /*f1e0*/  BSSY B1, `(.L_x_354) ;  /* 0x0000005000017945 */ /* 0x000fe40003800000 */
[----:B------:R-:W-:-:S05]  /*f1f0*/  FFMA R5, R60, R2, R5 ;  /* 0x000000023c057223 */ /* 0x000fca0000000005 */
[----:B------:R0:W-:Y:S05]  /*f200*/  @P2 STG.E desc[UR36][R8.64+0x120], R5 ;  /* 0x0001200508002986 */ /* 0x0001ea000c101924 */
[----:B------:R-:W-:Y:S05]  /*f210*/  @!P3 BRA `(.L_x_355) ;  /* 0x000000000004b947 */ /* 0x000fea0003800000 */
[----:B------:R0:W5:Y:S02]  /*f220*/  LDG.E.LTC128B R3, desc[UR36][R6.64+0x124] ;  /* 0x0001242406037981 */ /* 0x000164000c1e1920 */
.L_x_355:
[----:B------:R-:W-:Y:S05]  /*f230*/  BSYNC B1 ;  /* 0x0000000000017941 */ /* 0x000fea0003800000 */
.L_x_354:
[----:B-----5:R-:W-:Y:S01]  /*f240*/  FMUL R4, R3, R16 ;  /* 0x0000001003047220 */ /* 0x020fe20000400000 */
[----:B------:R-:W-:Y:S01]  /*f250*/  ISETP.GT.AND P2, PT, R0, 0x48, P1 ;  /* 0x000000480000780c */ /* 0x000fe20000f44270 */
[----:B------:R-:W-:Y:S02]  /*f260*/  BSSY B1, `(.L_x_356) ;  /* 0x0000005000017945 */ /* 0x000fe40003800000 */
[----:B------:R-:W-:-:S05]  /*f270*/  FFMA R61, R61, R2, R4 ;  /* 0x000000023d3d7223 */ /* 0x000fca0000000004 */
[----:B------:R0:W-:Y:S05]  /*f280*/  @P3 STG.E desc[UR36][R8.64+0x124], R61 ;  /* 0x0001243d08003986 */ /* 0x0001ea000c101924 */
[----:B------:R-:W-:Y:S05]  /*f290*/  @!P2 BRA `(.L_x_357) ;  /* 0x000000000004a947 */ /* 0x000fea0003800000 */
[----:B------:R0:W5:Y:S02]  /*f2a0*/  LDG.E.LTC128B R3, desc[UR36][R12.64+0x120] ;  /* 0x000120240c037981 */ /* 0x000164000c1e1920 */
.L_x_357:
[----:B------:R-:W-:Y:S05]  /*f2b0*/  BSYNC B1 ;  /* 0x0000000000017941 */ /* 0x000fea0003800000 */
.L_x_356:
        /* <DEDUP_REMOVED lines=9> */
.L_x_359:
[----:B------:R-:W-:Y:S05]  /*f350*/  BSYNC B1 ;  /* 0x0000000000017941 */ /* 0x000fea0003800000 */
.L_x_358:
        /* <DEDUP_REMOVED lines=9> */
.L_x_361:
[----:B------:R-:W-:Y:S05]  /*f3f0*/  BSYNC B1 ;  /* 0x0000000000017941 */ /* 0x000fea0003800000 */
.L_x_360:
[----:B0----5:R-:W-:Y:S01]  /*f400*/  FMUL R5, R3, R16 ;  /* 0x0000001003057220 */ /* 0x021fe20000400000 */
[----:B------:R-:W-:Y:S01]  /*f410*/  ISETP.GT.AND P3, PT, R0, 0x51, P0 ;  /* 0x000000510000780c */ /* 0x000fe20000764270 */
[----:B------:R-:W-:Y:S02]  /*f420*/  BSSY B1, `(.L_x_362) ;  /* 0x0000005000017945 */ /* 0x000fe40003800000 */
[----:B------:R-:W-:-:S05]  /*f430*/  FFMA R5, R64, R2, R5 ;  /* 0x0000000240057223 */ /* 0x000fca0000000005 */
[----:B------:R0:W-:Y:S05]  /*f440*/  @P2 STG.E desc[UR36][R8.64+0x140], R5 ;  /* 0x0001400508002986 */ /* 0x0001ea000c101924 */
[----:B------:R-:W-:Y:S05]  /*f450*/  @!P3 BRA `(.L_x_363) ;  /* 0x000000000004b947 */ /* 0x000fea0003800000 */
[----:B------:R0:W5:Y:S02]  /*f460*/  LDG.E.LTC128B R3, desc[UR36][R6.64+0x144] ;  /* 0x0001442406037981 */ /* 0x000164000c1e1920 */
.L_x_363:
[----:B------:R-:W-:Y:S05]  /*f470*/  BSYNC B1 ;  /* 0x0000000000017941 */ /* 0x000fea0003800000 */
.L_x_362:
[----:B-----5:R-:W-:Y:S01]  /*f480*/  FMUL R4, R3, R16 ;  /* 0x0000001003047220 */ /* 0x020fe20000400000 */
[----:B------:R-:W-:Y:S01]  /*f490*/  ISETP.GT.AND P2, PT, R0, 0x50, P1 ;  /* 0x000000500000780c */ /* 0x000fe20000f44270 */
[----:B------:R-:W-:Y:S02]  /*f4a0*/  BSSY B1, `(.L_x_364) ;  /* 0x0000005000017945 */ /* 0x000fe40003800000 */
[----:B------:R-:W-:-:S05]  /*f4b0*/  FFMA R65, R65, R2, R4 ;  /* 0x0000000241417223 */ /* 0x000fca0000000004 */
[----:B------:R0:W-:Y:S05]  /*f4c0*/  @P3 STG.E desc[UR36][R8.64+0x144], R65 ;  /* 0x0001444108003986 */ /* 0x0001ea000c101924 */
[----:B------:R-:W-:Y:S05]  /*f4d0*/  @!P2 BRA `(.L_x_365) ;  /* 0x000000000004a947 */ /* 0x000fea0003800000 */
[----:B------:R0:W5:Y:S02]  /*f4e0*/  LDG.E.LTC128B R3, desc[UR36][R12.64+0x140] ;  /* 0x000140240c037981 */ /* 0x000164000c1e1920 */
.L_x_365:
[----:B------:R-:W-:Y:S05]  /*f4f0*/  BSYNC B1 ;  /* 0x0000000000017941 */ /* 0x000fea0003800000 */
.L_x_364:
        /* <DEDUP_REMOVED lines=9> */
.L_x_367:
[----:B------:R-:W-:Y:S05]  /*f590*/  BSYNC B1 ;  /* 0x0000000000017941 */ /* 0x000fea0003800000 */
.L_x_366:
        /* <DEDUP_REMOVED lines=9> */
.L_x_369:
[----:B------:R-:W-:Y:S05]  /*f630*/  BSYNC B1 ;  /* 0x0000000000017941 */ /* 0x000fea0003800000 */
.L_x_368:
[----:B0----5:R-:W-:Y:S01]  /*f640*/  FMUL R5, R3, R16 ;  /* 0x0000001003057220 */ /* 0x021fe20000400000 */
[----:B------:R-:W-:Y:S01]  /*f650*/  ISETP.GT.AND P3, PT, R0, 0x59, P0 ;  /* 0x000000590000780c */ /* 0x000fe20000764270 */
[----:B------:R-:W-:Y:S02]  /*f660*/  BSSY B1, `(.L_x_370) ;  /* 0x0000005000017945 */ /* 0x000fe40003800000 */
[----:B------:R-:W-:-:S05]  /*f670*/  FFMA R5, R68, R2, R5 ;  /* 0x0000000244057223 */ /* 0x000fca0000000005 */
[----:B------:R0:W-:Y:S05]  /*f680*/  @P2 STG.E desc[UR36][R8.64+0x160], R5 ;  /* 0x0001600508002986 */ /* 0x0001ea000c101924 */
[----:B------:R-:W-:Y:S05]  /*f690*/  @!P3 BRA `(.L_x_371) ;  /* 0x000000000004b947 */ /* 0x000fea0003800000 */
[----:B------:R0:W5:Y:S02]  /*f6a0*/  LDG.E.LTC128B R3, desc[UR36][R6.64+0x164] ;  /* 0x0001642406037981 */ /* 0x000164000c1e1920 */
.L_x_371:
[----:B------:R-:W-:Y:S05]  /*f6b0*/  BSYNC B1 ;  /* 0x0000000000017941 */ /* 0x000fea0003800000 */
.L_x_370:
[----:B-----5:R-:W-:Y:S01]  /*f6c0*/  FMUL R4, R3, R16 ;  /* 0x0000001003047220 */ /* 0x020fe20000400000 */
[----:B------:R-:W-:Y:S01]  /*f6d0*/  ISETP.GT.AND P2, PT, R0, 0x58, P1 ;  /* 0x000000580000780c */ /* 0x000fe20000f44270 */
[----:B------:R-:W-:Y:S02]  /*f6e0*/  BSSY B1, `(.L_x_372) ;  /* 0x0000005000017945 */ /* 0x000fe40003800000 */
[----:B------:R-:W-:-:S05]  /*f6f0*/  FFMA R69, R69, R2, R4 ;  /* 0x0000000245457223 */ /* 0x000fca0000000004 */
[----:B------:R0:W-:Y:S05]  /*f700*/  @P3 STG.E desc[UR36][R8.64+0x164], R69 ;  /* 0x0001644508003986 */ /* 0x0001ea000c101924 */
[----:B------:R-:W-:Y:S05]  /*f710*/  @!P2 BRA `(.L_x_373) ;  /* 0x000000000004a947 */ /* 0x000fea0003800000 */
[----:B------:R0:W5:Y:S02]  /*f720*/  LDG.E.LTC128B R3, desc[UR36][R12.64+0x160] ;  /* 0x000160240c037981 */ /* 0x000164000c1e1920 */
.L_x_373:
[----:B------:R-:W-:Y:S05]  /*f730*/  BSYNC B1 ;  /* 0x0000000000017941 */ /* 0x000fea0003800000 */
.L_x_372:
        /* <DEDUP_REMOVED lines=9> */
.L_x_375:
[----:B------:R-:W-:Y:S05]  /*f7d0*/  BSYNC B1 ;  /* 0x0000000000017941 */ /* 0x000fea0003800000 */
.L_x_374:
        /* <DEDUP_REMOVED lines=9> */
.L_x_377:
[----:B------:R-:W-:Y:S05]  /*f870*/  BSYNC B1 ;  /* 0x0000000000017941 */ /* 0x000fea0003800000 */
.L_x_376:
[----:B0----5:R-:W-:Y:S01]  /*f880*/  FMUL R5, R3, R16 ;  /* 0x0000001003057220 */ /* 0x021fe20000400000 */
[----:B------:R-:W-:Y:S01]  /*f890*/  ISETP.GT.AND P3, PT, R0, 0x61, P0 ;  /* 0x000000610000780c */ /* 0x000fe20000764270 */
[----:B------:R-:W-:Y:S02]  /*f8a0*/  BSSY B1, `(.L_x_378) ;  /* 0x0000005000017945 */ /* 0x000fe40003800000 */
[----:B------:R-:W-:-:S05]  /*f8b0*/  FFMA R5, R72, R2, R5 ;  /* 0x0000000248057223 */ /* 0x000fca0000000005 */
[----:B------:R0:W-:Y:S05]  /*f8c0*/  @P2 STG.E desc[UR36][R8.64+0x180], R5 ;  /* 0x0001800508002986 */ /* 0x0001ea000c101924 */
[----:B------:R-:W-:Y:S05]  /*f8d0*/  @!P3 BRA `(.L_x_379) ;  /* 0x000000000004b947 */ /* 0x000fea0003800000 */
[----:B------:R0:W5:Y:S02]  /*f8e0*/  LDG.E.LTC128B R3, desc[UR36][R6.64+0x184] ;  /* 0x0001842406037981 */ /* 0x000164000c1e1920 */
.L_x_379:
[----:B------:R-:W-:Y:S05]  /*f8f0*/  BSYNC B1 ;  /* 0x0000000000017941 */ /* 0x000fea0003800000 */
.L_x_378:
[----:B-----5:R-:W-:Y:S01]  /*f900*/  FMUL R4, R3, R16 ;  /* 0x0000001003047220 */ /* 0x020fe20000400000 */
[----:B------:R-:W-:Y:S01]  /*f910*/  ISETP.GT.AND P2, PT, R0, 0x60, P1 ;  /* 0x000000600000780c */ /* 0x000fe20000f44270 */
[----:B------:R-:W-:Y:S02]  /*f920*/  BSSY B1, `(.L_x_380) ;  /* 0x0000005000017945 */ /* 0x000fe40003800000 */
[----:B------:R-:W-:-:S05]  /*f930*/  FFMA R73, R73, R2, R4 ;  /* 0x0000000249497223 */ /* 0x000fca0000000004 */
[----:B------:R0:W-:Y:S05]  /*f940*/  @P3 STG.E desc[UR36][R8.64+0x184], R73 ;  /* 0x0001844908003986 */ /* 0x0001ea000c101924 */
[----:B------:R-:W-:Y:S05]  /*f950*/  @!P2 BRA `(.L_x_381) ;  /* 0x000000000004a947 */ /* 0x000fea0003800000 */
[----:B------:R0:W5:Y:S02]  /*f960*/  LDG.E.LTC128B R3, desc[UR36][R12.64+0x180] ;  /* 0x000180240c037981 */ /* 0x000164000c1e1920 */
.L_x_381:
[----:B------:R-:W-:Y:S05]  /*f970*/  BSYNC B1 ;  /* 0x0000000000017941 */ /* 0x000fea0003800000 */
.L_x_380:
        /* <DEDUP_REMOVED lines=9> */
.L_x_383:
[----:B------:R-:W-:Y:S05]  /*fa10*/  BSYNC B1 ;  /* 0x0000000000017941 */ /* 0x000fea0003800000 */
.L_x_382:
        /* <DEDUP_REMOVED lines=9> */
.L_x_385:
[----:B------:R-:W-:Y:S05]  /*fab0*/  BSYNC B1 ;  /* 0x0000000000017941 */ /* 0x000fea0003800000 */
.L_x_384:
[----:B0----5:R-:W-:Y:S01]  /*fac0*/  FMUL R5, R3, R16 ;  /* 0x0000001003057220 */ /* 0x021fe20000400000 */
[----:B------:R-:W-:Y:S01]  /*fad0*/  ISETP.GT.AND P3, PT, R0, 0x69, P0 ;  /* 0x000000690000780c */ /* 0x000fe20000764270 */
[----:B------:R-:W-:Y:S02]  /*fae0*/  BSSY B1, `(.L_x_386) ;  /* 0x0000005000017945 */ /* 0x000fe40003800000 */
[----:B------:R-:W-:-:S05]  /*faf0*/  FFMA R5, R76, R2, R5 ;  /* 0x000000024c057223 */ /* 0x000fca0000000005 */
[----:B------:R0:W-:Y:S05]  /*fb00*/  @P2 STG.E desc[UR36][R8.64+0x1a0], R5 ;  /* 0x0001a00508002986 */ /* 0x0001ea000c101924 */
[----:B------:R-:W-:Y:S05]  /*fb10*/  @!P3 BRA `(.L_x_387) ;  /* 0x000000000004b947 */ /* 0x000fea0003800000 */
[----:B------:R0:W5:Y:S02]  /*fb20*/  LDG.E.LTC128B R3, desc[UR36][R6.64+0x1a4] ;  /* 0x0001a42406037981 */ /* 0x000164000c1e1920 */
.L_x_387:
[----:B------:R-:W-:Y:S05]  /*fb30*/  BSYNC B1 ;  /* 0x0000000000017941 */ /* 0x000fea0003800000 */
.L_x_386:
[----:B-----5:R-:W-:Y:S01]  /*fb40*/  FMUL R4, R3, R16 ;  /* 0x0000001003047220 */ /* 0x020fe20000400000 */
[----:B------:R-:W-:Y:S01]  /*fb50*/  ISETP.GT.AND P2, PT, R0, 0x68, P1 ;  /* 0x000000680000780c */ /* 0x000fe20000f44270 */
[----:B------:R-:W-:Y:S02]  /*fb60*/  BSSY B1, `(.L_x_388) ;  /* 0x0000005000017945 */ /* 0x000fe40003800000 */
[----:B------:R-:W-:-:S05]  /*fb70*/  FFMA R77, R77, R2, R4 ;  /* 0x000000024d4d7223 */ /* 0x000fca0000000004 */
[----:B------:R0:W-:Y:S05]  /*fb80*/  @P3 STG.E desc[UR36][R8.64+0x1a4], R77 ;  /* 0x0001a44d08003986 */ /* 0x0001ea000c101924 */
[----:B------:R-:W-:Y:S05]  /*fb90*/  @!P2 BRA `(.L_x_389) ;  /* 0x000000000004a947 */ /* 0x000fea0003800000 */
[----:B------:R0:W5:Y:S02]  /*fba0*/  LDG.E.LTC128B R3, desc[UR36][R12.64+0x1a0] ;  /* 0x0001a0240c037981 */ /* 0x000164000c1e1920 */
.L_x_389:
[----:B------:R-:W-:Y:S05]  /*fbb0*/  BSYNC B1 ;  /* 0x0000000000017941 */ /* 0x000fea0003800000 */
.L_x_388:
        /* <DEDUP_REMOVED lines=9> */
.L_x_391:
[----:B------:R-:W-:Y:S05]  /*fc50*/  BSYNC B1 ;  /* 0x0000000000017941 */ /* 0x000fea0003800000 */
.L_x_390:
        /* <DEDUP_REMOVED lines=9> */
.L_x_393:
[----:B------:R-:W-:Y:S05]  /*fcf0*/  BSYNC B1 ;  /* 0x0000000000017941 */ /* 0x000fea0003800000 */
.L_x_392:
[----:B0----5:R-:W-:Y:S01]  /*fd00*/  FMUL R5, R3, R16 ;  /* 0x0000001003057220 */ /* 0x021fe20000400000 */
[----:B------:R-:W-:Y:S01]  /*fd10*/  ISETP.GT.AND P3, PT, R0, 0x71, P0 ;  /* 0x000000710000780c */ /* 0x000fe20000764270 */
[----:B------:R-:W-:Y:S02]  /*fd20*/  BSSY B1, `(.L_x_394) ;  /* 0x0000005000017945 */ /* 0x000fe40003800000 */
[----:B------:R-:W-:-:S05]  /*fd30*/  FFMA R5, R80, R2, R5 ;  /* 0x0000000250057223 */ /* 0x000fca0000000005 */
[----:B------:R0:W-:Y:S05]  /*fd40*/  @P2 STG.E desc[UR36][R8.64+0x1c0], R5 ;  /* 0x0001c00508002986 */ /* 0x0001ea000c101924 */
[----:B------:R-:W-:Y:S05]  /*fd50*/  @!P3 BRA `(.L_x_395) ;  /* 0x000000000004b947 */ /* 0x000fea0003800000 */
[----:B------:R0:W5:Y:S02]  /*fd60*/  LDG.E.LTC128B R3, desc[UR36][R6.64+0x1c4] ;  /* 0x0001c42406037981 */ /* 0x000164000c1e1920 */
.L_x_395:
[----:B------:R-:W-:Y:S05]  /*fd70*/  BSYNC B1 ;  /* 0x0000000000017941 */ /* 0x000fea0003800000 */
.L_x_394:
[----:B-----5:R-:W-:Y:S01]  /*fd80*/  FMUL R4, R3, R16 ;  /* 0x0000001003047220 */ /* 0x020fe20000400000 */
[----:B------:R-:W-:Y:S01]  /*fd90*/  ISETP.GT.AND P2, PT, R0, 0x70, P1 ;  /* 0x000000700000780c */ /* 0x000fe20000f44270 */
[----:B------:R-:W-:Y:S02]  /*fda0*/  BSSY B1, `(.L_x_396) ;  /* 0x0000005000017945 */ /* 0x000fe40003800000 */
[----:B------:R-:W-:-:S05]  /*fdb0*/  FFMA R81, R81, R2, R4 ;  /* 0x0000000251517223 */ /* 0x000fca0000000004 */
[----:B------:R0:W-:Y:S05]  /*fdc0*/  @P3 STG.E desc[UR36][R8.64+0x1c4], R81 ;  /* 0x0001c45108003986 */ /* 0x0001ea000c101924 */
[----:B------:R-:W-:Y:S05]  /*fdd0*/  @!P2 BRA `(.L_x_397) ;  /* 0x000000000004a947 */ /* 0x000fea0003800000 */
[----:B------:R0:W5:Y:S02]  /*fde0*/  LDG.E.LTC128B R3, desc[UR36][R12.64+0x1c0] ;  /* 0x0001c0240c037981 */ /* 0x000164000c1e1920 */
.L_x_397:
[----:B------:R-:W-:Y:S05]  /*fdf0*/  BSYNC B1 ;  /* 0x0000000000017941 */ /* 0x000fea0003800000 */
.L_x_396:
        /* <DEDUP_REMOVED lines=9> */
.L_x_399:
[----:B------:R-:W-:Y:S05]  /*fe90*/  BSYNC B1 ;  /* 0x0000000000017941 */ /* 0x000fea0003800000 */
.L_x_398:
        /* <DEDUP_REMOVED lines=9> */
.L_x_401:
[----:B------:R-:W-:Y:S05]  /*ff30*/  BSYNC B1 ;  /* 0x0000000000017941 */ /* 0x000fea0003800000 */
.L_x_400:
[----:B0----5:R-:W-:Y:S01]  /*ff40*/  FMUL R5, R3, R16 ;  /* 0x0000001003057220 */ /* 0x021fe20000400000 */
[----:B------:R-:W-:Y:S01]  /*ff50*/  ISETP.GT.AND P3, PT, R0, 0x79, P0 ;  /* 0x000000790000780c */ /* 0x000fe20000764270 */
[----:B------:R-:W-:Y:S02]  /*ff60*/  BSSY B1, `(.L_x_402) ;  /* 0x0000005000017945 */ /* 0x000fe40003800000 */
[----:B------:R-:W-:-:S05]  /*ff70*/  FFMA R5, R84, R2, R5 ;  /* 0x0000000254057223 */ /* 0x000fca0000000005 */
[----:B------:R0:W-:Y:S05]  /*ff80*/  @P2 STG.E desc[UR36][R8.64+0x1e0], R5 ;  /* 0x0001e00508002986 */ /* 0x0001ea000c101924 */
[----:B------:R-:W-:Y:S05]  /*ff90*/  @!P3 BRA `(.L_x_403) ;  /* 0x000000000004b947 */ /* 0x000fea0003800000 */
[----:B------:R0:W5:Y:S02]  /*ffa0*/  LDG.E.LTC128B R3, desc[UR36][R6.64+0x1e4] ;  /* 0x0001e42406037981 */ /* 0x000164000c1e1920 */
.L_x_403:
[----:B------:R-:W-:Y:S05]  /*ffb0*/  BSYNC B1 ;  /* 0x0000000000017941 */ /* 0x000fea0003800000 */
.L_x_402:
[----:B-----5:R-:W-:Y:S01]  /*ffc0*/  FMUL R4, R3, R16 ;  /* 0x0000001003047220 */ /* 0x020fe20000400000 */
[----:B------:R-:W-:Y:S01]  /*ffd0*/  ISETP.GT.AND P2, PT, R0, 0x78, P1 ;  /* 0x000000780000780c */ /* 0x000fe20000f44270 */
[----:B------:R-:W-:Y:S02]  /*ffe0*/  BSSY B1, `(.L_x_404) ;  /* 0x0000005000017945 */ /* 0x000fe40003800000 */
[----:B------:R-:W-:-:S05]  /*fff0*/  FFMA R85, R85, R2, R4 ;  /* 0x0000000255557223 */ /* 0x000fca0000000004 */
[----:B------:R0:W-:Y:S05]  /*10000*/  @P3 STG.E desc[UR36][R8.64+0x1e4], R85 ;  /* 0x0001e45508003986 */ /* 0x0001ea000c101924 */
[----:B------:R-:W-:Y:S05]  /*10010*/  @!P2 BRA `(.L_x_405) ;  /* 0x000000000004a947 */ /* 0x000fea0003800000 */
[----:B------:R0:W5:Y:S02]  /*10020*/  LDG.E.LTC128B R3, desc[UR36][R12.64+0x1e0] ;  /* 0x0001e0240c037981 */ /* 0x000164000c1e1920 */
.L_x_405:
[----:B------:R-:W-:Y:S05]  /*10030*/  BSYNC B1 ;  /* 0x0000000000017941 */ /* 0x000fea0003800000 */
.L_x_404:
        /* <DEDUP_REMOVED lines=9> */
.L_x_407:
[----:B------:R-:W-:Y:S05]  /*100d0*/  BSYNC B1 ;  /* 0x0000000000017941 */ /* 0x000fea0003800000 */
.L_x_406:
        /* <DEDUP_REMOVED lines=9> */
.L_x_409:
[----:B------:R-:W-:Y:S05]  /*10170*/  BSYNC B1 ;  /* 0x0000000000017941 */ /* 0x000fea0003800000 */
.L_x_408:
[----:B0----5:R-:W-:Y:S01]  /*10180*/  FMUL R5, R3, R16 ;  /* 0x0000001003057220 */ /* 0x021fe20000400000 */
[----:B------:R-:W-:Y:S01]  /*10190*/  ISETP.GT.AND P3, PT, R0, 0x81, P0 ;  /* 0x000000810000780c */ /* 0x000fe20000764270 */
[----:B------:R-:W-:Y:S02]  /*101a0*/  BSSY B1, `(.L_x_410) ;  /* 0x0000005000017945 */ /* 0x000fe40003800000 */
[----:B------:R-:W-:-:S05]  /*101b0*/  FFMA R5, R88, R2, R5 ;  /* 0x0000000258057223 */ /* 0x000fca0000000005 */
[----:B------:R0:W-:Y:S05]  /*101c0*/  @P2 STG.E desc[UR36][R8.64+0x200], R5 ;  /* 0x0002000508002986 */ /* 0x0001ea000c101924 */
[----:B------:R-:W-:Y:S05]  /*101d0*/  @!P3 BRA `(.L_x_411) ;  /* 0x000000000004b947 */ /* 0x000fea0003800000 */
[----:B------:R0:W5:Y:S02]  /*101e0*/  LDG.E.LTC128B R3, desc[UR36][R6.64+0x204] ;  /* 0x0002042406037981 */ /* 0x000164000c1e1920 */
.L_x_411:
[----:B------:R-:W-:Y:S05]  /*101f0*/  BSYNC B1 ;  /* 0x0000000000017941 */ /* 0x000fea0003800000 */
.L_x_410:
[----:B-----5:R-:W-:Y:S01]  /*10200*/  FMUL R4, R3, R16 ;  /* 0x0000001003047220 */ /* 0x020fe20000400000 */
[----:B------:R-:W-:Y:S01]  /*10210*/  ISETP.GT.AND P2, PT, R0, 0x80, P1 ;  /* 0x000000800000780c */ /* 0x000fe20000f44270 */
[----:B------:R-:W-:Y:S02]  /*10220*/  BSSY B1, `(.L_x_412) ;  /* 0x0000005000017945 */ /* 0x000fe40003800000 */
[----:B------:R-:W-:-:S05]  /*10230*/  FFMA R89, R89, R2, R4 ;  /* 0x0000000259597223 */ /* 0x000fca0000000004 */
[----:B------:R0:W-:Y:S05]  /*10240*/  @P3 STG.E desc[UR36][R8.64+0x204], R89 ;  /* 0x0002045908003986 */ /* 0x0001ea000c101924 */
[----:B------:R-:W-:Y:S05]  /*10250*/  @!P2 BRA `(.L_x_413) ;  /* 0x000000000004a947 */ /* 0x000fea0003800000 */
[----:B------:R0:W5:Y:S02]  /*10260*/  LDG.E.LTC128B R3, desc[UR36][R12.64+0x200] ;  /* 0x000200240c037981 */ /* 0x000164000c1e1920 */
.L_x_413:
[----:B------:R-:W-:Y:S05]  /*10270*/  BSYNC B1 ;  /* 0x0000000000017941 */ /* 0x000fea0003800000 */
.L_x_412:
        /* <DEDUP_REMOVED lines=9> */
.L_x_415:
[----:B------:R-:W-:Y:S05]  /*10310*/  BSYNC B1 ;  /* 0x0000000000017941 */ /* 0x000fea0003800000 */
.L_x_414:
        /* <DEDUP_REMOVED lines=9> */
.L_x_417:
[----:B------:R-:W-:Y:S05]  /*103b0*/  BSYNC B1 ;  /* 0x0000000000017941 */ /* 0x000fea0003800000 */
.L_x_416:
[----:B0----5:R-:W-:Y:S01]  /*103c0*/  FMUL R5, R3, R16 ;  /* 0x0000001003057220 */ /* 0x021fe20000400000 */
[----:B------:R-:W-:Y:S01]  /*103d0*/  ISETP.GT.AND P3, PT, R0, 0x89, P0 ;  /* 0x000000890000780c */ /* 0x000fe20000764270 */
[----:B------:R-:W-:Y:S02]  /*103e0*/  BSSY B1, `(.L_x_418) ;  /* 0x0000005000017945 */ /* 0x000fe40003800000 */
[----:B------:R-:W-:-:S05]  /*103f0*/  FFMA R5, R92, R2, R5 ;  /* 0x000000025c057223 */ /* 0x000fca0000000005 */
[----:B------:R0:W-:Y:S05]  /*10400*/  @P2 STG.E desc[UR36][R8.64+0x220], R5 ;  /* 0x0002200508002986 */ /* 0x0001ea000c101924 */
[----:B------:R-:W-:Y:S05]  /*10410*/  @!P3 BRA `(.L_x_419) ;  /* 0x000000000004b947 */ /* 0x000fea0003800000 */
[----:B------:R0:W5:Y:S02]  /*10420*/  LDG.E.LTC128B R3, desc[UR36][R6.64+0x224] ;  /* 0x0002242406037981 */ /* 0x000164000c1e1920 */
.L_x_419:
[----:B------:R-:W-:Y:S05]  /*10430*/  BSYNC B1 ;  /* 0x0000000000017941 */ /* 0x000fea0003800000 */
.L_x_418:
[----:B-----5:R-:W-:Y:S01]  /*10440*/  FMUL R4, R3, R16 ;  /* 0x0000001003047220 */ /* 0x020fe20000400000 */
[----:B------:R-:W-:Y:S01]  /*10450*/  ISETP.GT.AND P2, PT, R0, 0x88, P1 ;  /* 0x000000880000780c */ /* 0x000fe20000f44270 */
[----:B------:R-:W-:Y:S02]  /*10460*/  BSSY B1, `(.L_x_420) ;  /* 0x0000005000017945 */ /* 0x000fe40003800000 */
[----:B------:R-:W-:-:S05]  /*10470*/  FFMA R93, R93, R2, R4 ;  /* 0x000000025d5d7223 */ /* 0x000fca0000000004 */
[----:B------:R0:W-:Y:S05]  /*10480*/  @P3 STG.E desc[UR36][R8.64+0x224], R93 ;  /* 0x0002245d08003986 */ /* 0x0001ea000c101924 */
[----:B------:R-:W-:Y:S05]  /*10490*/  @!P2 BRA `(.L_x_421) ;  /* 0x000000000004a947 */ /* 0x000fea0003800000 */
[----:B------:R0:W5:Y:S02]  /*104a0*/  LDG.E.LTC128B R3, desc[UR36][R12.64+0x220] ;  /* 0x000220240c037981 */ /* 0x000164000c1e1920 */
.L_x_421:
[----:B------:R-:W-:Y:S05]  /*104b0*/  BSYNC B1 ;  /* 0x0000000000017941 */ /* 0x000fea0003800000 */
.L_x_420:
        /* <DEDUP_REMOVED lines=9> */
.L_x_423:
[----:B------:R-:W-:Y:S05]  /*10550*/  BSYNC B1 ;  /* 0x0000000000017941 */ /* 0x000fea0003800000 */
.L_x_422:
        /* <DEDUP_REMOVED lines=9> */
.L_x_425:
[----:B------:R-:W-:Y:S05]  /*105f0*/  BSYNC B1 ;  /* 0x0000000000017941 */ /* 0x000fea0003800000 */
.L_x_424:
[----:B0----5:R-:W-:Y:S01]  /*10600*/  FMUL R5, R3, R16 ;  /* 0x0000001003057220 */ /* 0x021fe20000400000 */
[----:B------:R-:W-:Y:S01]  /*10610*/  ISETP.GT.AND P3, PT, R0, 0x91, P0 ;  /* 0x000000910000780c */ /* 0x000fe20000764270 */
[----:B------:R-:W-:Y:S02]  /*10620*/  BSSY B1, `(.L_x_426) ;  /* 0x0000005000017945 */ /* 0x000fe40003800000 */
[----:B------:R-:W-:-:S05]  /*10630*/  FFMA R5, R96, R2, R5 ;  /* 0x0000000260057223 */ /* 0x000fca0000000005 */
[----:B------:R0:W-:Y:S05]  /*10640*/  @P2 STG.E desc[UR36][R8.64+0x240], R5 ;  /* 0x0002400508002986 */ /* 0x0001ea000c101924 */
[----:B------:R-:W-:Y:S05]  /*10650*/  @!P3 BRA `(.L_x_427) ;  /* 0x000000000004b947 */ /* 0x000fea0003800000 */
[----:B------:R0:W5:Y:S02]  /*10660*/  LDG.E.LTC128B R3, desc[UR36][R6.64+0x244] ;  /* 0x0002442406037981 */ /* 0x000164000c1e1920 */
.L_x_427:
[----:B------:R-:W-:Y:S05]  /*10670*/  BSYNC B1 ;  /* 0x0000000000017941 */ /* 0x000fea0003800000 */
.L_x_426:
[----:B-----5:R-:W-:Y:S01]  /*10680*/  FMUL R4, R3, R16 ;  /* 0x0000001003047220 */ /* 0x020fe20000400000 */
[----:B------:R-:W-:Y:S01]  /*10690*/  ISETP.GT.AND P2, PT, R0, 0x90, P1 ;  /* 0x000000900000780c */ /* 0x000fe20000f44270 */
[----:B------:R-:W-:Y:S02]  /*106a0*/  BSSY B1, `(.L_x_428) ;  /* 0x0000005000017945 */ /* 0x000fe40003800000 */
[----:B------:R-:W-:-:S05]  /*106b0*/  FFMA R97, R97, R2, R4 ;  /* 0x0000000261617223 */ /* 0x000fca0000000004 */
[----:B------:R0:W-:Y:S05]  /*106c0*/  @P3 STG.E desc[UR36][R8.64+0x244], R97 ;  /* 0x0002446108003986 */ /* 0x0001ea000c101924 */
[----:B------:R-:W-:Y:S05]  /*106d0*/  @!P2 BRA `(.L_x_429) ;  /* 0x000000000004a947 */ /* 0x000fea0003800000 */
[----:B------:R0:W5:Y:S02]  /*106e0*/  LDG.E.LTC128B R3, desc[UR36][R12.64+0x240] ;  /* 0x000240240c037981 */ /* 0x000164000c1e1920 */
.L_x_429:
[----:B------:R-:W-:Y:S05]  /*106f0*/  BSYNC B1 ;  /* 0x0000000000017941 */ /* 0x000fea0003800000 */
.L_x_428:
        /* <DEDUP_REMOVED lines=9> */
.L_x_431:
[----:B------:R-:W-:Y:S05]  /*10790*/  BSYNC B1 ;  /* 0x0000000000017941 */ /* 0x000fea0003800000 */
.L_x_430:
        /* <DEDUP_REMOVED lines=9> */
.L_x_433:
[----:B------:R-:W-:Y:S05]  /*10830*/  BSYNC B1 ;  /* 0x0000000000017941 */ /* 0x000fea0003800000 */
.L_x_432:
[----:B0----5:R-:W-:Y:S01]  /*10840*/  FMUL R5, R3, R16 ;  /* 0x0000001003057220 */ /* 0x021fe20000400000 */
[----:B------:R-:W-:Y:S01]  /*10850*/  ISETP.GT.AND P3, PT, R0, 0x99, P0 ;  /* 0x000000990000780c */ /* 0x000fe20000764270 */
[----:B------:R-:W-:Y:S02]  /*10860*/  BSSY B1, `(.L_x_434) ;  /* 0x0000005000017945 */ /* 0x000fe40003800000 */
[----:B------:R-:W-:-:S05]  /*10870*/  FFMA R5, R100, R2, R5 ;  /* 0x0000000264057223 */ /* 0x000fca0000000005 */
[----:B------:R0:W-:Y:S05]  /*10880*/  @P2 STG.E desc[UR36][R8.64+0x260], R5 ;  /* 0x0002600508002986 */ /* 0x0001ea000c101924 */
[----:B------:R-:W-:Y:S05]  /*10890*/  @!P3 BRA `(.L_x_435) ;  /* 0x000000000004b947 */ /* 0x000fea0003800000 */
[----:B------:R0:W5:Y:S02]  /*108a0*/  LDG.E.LTC128B R3, desc[UR36][R6.64+0x264] ;  /* 0x0002642406037981 */ /* 0x000164000c1e1920 */
.L_x_435:
[----:B------:R-:W-:Y:S05]  /*108b0*/  BSYNC B1 ;  /* 0x0000000000017941 */ /* 0x000fea0003800000 */
.L_x_434:
[----:B-----5:R-:W-:Y:S01]  /*108c0*/  FMUL R4, R3, R16 ;  /* 0x0000001003047220 */ /* 0x020fe20000400000 */
[----:B------:R-:W-:Y:S01]  /*108d0*/  ISETP.GT.AND P2, PT, R0, 0x98, P1 ;  /* 0x000000980000780c */ /* 0x000fe20000f44270 */
[----:B------:R-:W-:Y:S02]  /*108e0*/  BSSY B1, `(.L_x_436) ;  /* 0x0000005000017945 */ /* 0x000fe40003800000 */
[----:B------:R-:W-:-:S05]  /*108f0*/  FFMA R101, R101, R2, R4 ;  /* 0x0000000265657223 */ /* 0x000fca0000000004 */
[----:B------:R0:W-:Y:S05]  /*10900*/  @P3 STG.E desc[UR36][R8.64+0x264], R101 ;  /* 0x0002646508003986 */ /* 0x0001ea000c101924 */
[----:B------:R-:W-:Y:S05]  /*10910*/  @!P2 BRA `(.L_x_437) ;  /* 0x000000000004a947 */ /* 0x000fea0003800000 */
[----:B------:R0:W5:Y:S02]  /*10920*/  LDG.E.LTC128B R3, desc[UR36][R12.64+0x260] ;  /* 0x000260240c037981 */ /* 0x000164000c1e1920 */
.L_x_437:
[----:B------:R-:W-:Y:S05]  /*10930*/  BSYNC B1 ;  /* 0x0000000000017941 */ /* 0x000fea0003800000 */
.L_x_436:
        /* <DEDUP_REMOVED lines=9> */
.L_x_439:
[----:B------:R-:W-:Y:S05]  /*109d0*/  BSYNC B1 ;  /* 0x0000000000017941 */ /* 0x000fea0003800000 */
.L_x_438:
        /* <DEDUP_REMOVED lines=9> */
.L_x_441:
[----:B------:R-:W-:Y:S05]  /*10a70*/  BSYNC B1 ;  /* 0x0000000000017941 */ /* 0x000fea0003800000 */
.L_x_440:
[----:B0----5:R-:W-:Y:S01]  /*10a80*/  FMUL R5, R3, R16 ;  /* 0x0000001003057220 */ /* 0x021fe20000400000 */
[----:B------:R-:W-:Y:S01]  /*10a90*/  ISETP.GT.AND P3, PT, R0, 0xa1, P0 ;  /* 0x000000a10000780c */ /* 0x000fe20000764270 */
[----:B------:R-:W-:Y:S02]  /*10aa0*/  BSSY B1, `(.L_x_442) ;  /* 0x0000005000017945 */ /* 0x000fe40003800000 */
[----:B------:R-:W-:-:S05]  /*10ab0*/  FFMA R5, R104, R2, R5 ;  /* 0x0000000268057223 */ /* 0x000fca0000000005 */
[----:B------:R0:W-:Y:S05]  /*10ac0*/  @P2 STG.E desc[UR36][R8.64+0x280], R5 ;  /* 0x0002800508002986 */ /* 0x0001ea000c101924 */
[----:B------:R-:W-:Y:S05]  /*10ad0*/  @!P3 BRA `(.L_x_443) ;  /* 0x000000000004b947 */ /* 0x000fea0003800000 */
[----:B------:R0:W5:Y:S02]  /*10ae0*/  LDG.E.LTC128B R3, desc[UR36][R6.64+0x284] ;  /* 0x0002842406037981 */ /* 0x000164000c1e1920 */
.L_x_443:
[----:B------:R-:W-:Y:S05]  /*10af0*/  BSYNC B1 ;  /* 0x0000000000017941 */ /* 0x000fea0003800000 */
.L_x_442:
[----:B-----5:R-:W-:Y:S01]  /*10b00*/  FMUL R4, R3, R16 ;  /* 0x0000001003047220 */ /* 0x020fe20000400000 */
[----:B------:R-:W-:Y:S01]  /*10b10*/  ISETP.GT.AND P2, PT, R0, 0xa0, P1 ;  /* 0x000000a00000780c */ /* 0x000fe20000f44270 */
[----:B------:R-:W-:Y:S02]  /*10b20*/  BSSY B1, `(.L_x_444) ;  /* 0x0000005000017945 */ /* 0x000fe40003800000 */
[----:B------:R-:W-:-:S05]  /*10b30*/  FFMA R105, R105, R2, R4 ;  /* 0x0000000269697223 */ /* 0x000fca0000000004 */
[----:B------:R0:W-:Y:S05]  /*10b40*/  @P3 STG.E desc[UR36][R8.64+0x284], R105 ;  /* 0x0002846908003986 */ /* 0x0001ea000c101924 */
[----:B------:R-:W-:Y:S05]  /*10b50*/  @!P2 BRA `(.L_x_445) ;  /* 0x000000000004a947 */ /* 0x000fea0003800000 */
[----:B------:R0:W5:Y:S02]  /*10b60*/  LDG.E.LTC128B R3, desc[UR36][R12.64+0x280] ;  /* 0x000280240c037981 */ /* 0x000164000c1e1920 */
.L_x_445:
[----:B------:R-:W-:Y:S05]  /*10b70*/  BSYNC B1 ;  /* 0x0000000000017941 */ /* 0x000fea0003800000 */
.L_x_444:
        /* <DEDUP_REMOVED lines=9> */
.L_x_447:
[----:B------:R-:W-:Y:S05]  /*10c10*/  BSYNC B1 ;  /* 0x0000000000017941 */ /* 0x000fea0003800000 */
.L_x_446:
        /* <DEDUP_REMOVED lines=9> */
.L_x_449:
[----:B------:R-:W-:Y:S05]  /*10cb0*/  BSYNC B1 ;  /* 0x0000000000017941 */ /* 0x000fea0003800000 */
.L_x_448:
[----:B0----5:R-:W-:Y:S01]  /*10cc0*/  FMUL R5, R3, R16 ;  /* 0x0000001003057220 */ /* 0x021fe20000400000 */
[----:B------:R-:W-:Y:S01]  /*10cd0*/  ISETP.GT.AND P3, PT, R0, 0xa9, P0 ;  /* 0x000000a90000780c */ /* 0x000fe20000764270 */
[----:B------:R-:W-:Y:S02]  /*10ce0*/  BSSY B1, `(.L_x_450) ;  /* 0x0000005000017945 */ /* 0x000fe40003800000 */
[----:B------:R-:W-:-:S05]  /*10cf0*/  FFMA R5, R108, R2, R5 ;  /* 0x000000026c057223 */ /* 0x000fca0000000005 */
[----:B------:R0:W-:Y:S05]  /*10d00*/  @P2 STG.E desc[UR36][R8.64+0x2a0], R5 ;  /* 0x0002a00508002986 */ /* 0x0001ea000c101924 */
[----:B------:R-:W-:Y:S05]  /*10d10*/  @!P3 BRA `(.L_x_451) ;  /* 0x000000000004b947 */ /* 0x000fea0003800000 */
[----:B------:R0:W5:Y:S02]  /*10d20*/  LDG.E.LTC128B R3, desc[UR36][R6.64+0x2a4] ;  /* 0x0002a42406037981 */ /* 0x000164000c1e1920 */
.L_x_451:
[----:B------:R-:W-:Y:S05]  /*10d30*/  BSYNC B1 ;  /* 0x0000000000017941 */ /* 0x000fea0003800000 */
.L_x_450:
[----:B-----5:R-:W-:Y:S01]  /*10d40*/  FMUL R4, R3, R16 ;  /* 0x0000001003047220 */ /* 0x020fe20000400000 */
[----:B------:R-:W-:Y:S01]  /*10d50*/  ISETP.GT.AND P2, PT, R0, 0xa8, P1 ;  /* 0x000000a80000780c */ /* 0x000fe20000f44270 */
[----:B------:R-:W-:Y:S02]  /*10d60*/  BSSY B1, `(.L_x_452) ;  /* 0x0000005000017945 */ /* 0x000fe40003800000 */
[----:B------:R-:W-:-:S05]  /*10d70*/  FFMA R109, R109, R2, R4 ;  /* 0x000000026d6d7223 */ /* 0x000fca0000000004 */
[----:B------:R0:W-:Y:S05]  /*10d80*/  @P3 STG.E desc[UR36][R8.64+0x2a4], R109 ;  /* 0x0002a46d08003986 */ /* 0x0001ea000c101924 */
[----:B------:R-:W-:Y:S05]  /*10d90*/  @!P2 BRA `(.L_x_453) ;  /* 0x000000000004a947 */ /* 0x000fea0003800000 */
[----:B------:R0:W5:Y:S02]  /*10da0*/  LDG.E.LTC128B R3, desc[UR36][R12.64+0x2a0] ;  /* 0x0002a0240c037981 */ /* 0x000164000c1e1920 */
.L_x_453:
[----:B------:R-:W-:Y:S05]  /*10db0*/  BSYNC B1 ;  /* 0x0000000000017941 */ /* 0x000fea0003800000 */
.L_x_452:
        /* <DEDUP_REMOVED lines=9> */
.L_x_455:
[----:B------:R-:W-:Y:S05]  /*10e50*/  BSYNC B1 ;  /* 0x0000000000017941 */ /* 0x000fea0003800000 */
.L_x_454:
        /* <DEDUP_REMOVED lines=9> */
.L_x_457:
[----:B------:R-:W-:Y:S05]  /*10ef0*/  BSYNC B1 ;  /* 0x0000000000017941 */ /* 0x000fea0003800000 */
.L_x_456:
[----:B0----5:R-:W-:Y:S01]  /*10f00*/  FMUL R5, R3, R16 ;  /* 0x0000001003057220 */ /* 0x021fe20000400000 */
[----:B------:R-:W-:Y:S01]  /*10f10*/  ISETP.GT.AND P3, PT, R0, 0xb1, P0 ;  /* 0x000000b10000780c */ /* 0x000fe20000764270 */
[----:B------:R-:W-:Y:S02]  /*10f20*/  BSSY B1, `(.L_x_458) ;  /* 0x0000005000017945 */ /* 0x000fe40003800000 */
[----:B------:R-:W-:-:S05]  /*10f30*/  FFMA R5, R112, R2, R5 ;  /* 0x0000000270057223 */ /* 0x000fca0000000005 */
[----:B------:R0:W-:Y:S05]  /*10f40*/  @P2 STG.E desc[UR36][R8.64+0x2c0], R5 ;  /* 0x0002c00508002986 */ /* 0x0001ea000c101924 */
[----:B------:R-:W-:Y:S05]  /*10f50*/  @!P3 BRA `(.L_x_459) ;  /* 0x000000000004b947 */ /* 0x000fea0003800000 */
[----:B------:R0:W5:Y:S02]  /*10f60*/  LDG.E.LTC128B R3, desc[UR36][R6.64+0x2c4] ;  /* 0x0002c42406037981 */ /* 0x000164000c1e1920 */
.L_x_459:
[----:B------:R-:W-:Y:S05]  /*10f70*/  BSYNC B1 ;  /* 0x0000000000017941 */ /* 0x000fea0003800000 */
.L_x_458:
[----:B-----5:R-:W-:Y:S01]  /*10f80*/  FMUL R4, R3, R16 ;  /* 0x0000001003047220 */ /* 0x020fe20000400000 */
[----:B------:R-:W-:Y:S01]  /*10f90*/  ISETP.GT.AND P2, PT, R0, 0xb0, P1 ;  /* 0x000000b00000780c */ /* 0x000fe20000f44270 */
[----:B------:R-:W-:Y:S02]  /*10fa0*/  BSSY B1, `(.L_x_460) ;  /* 0x0000005000017945 */ /* 0x000fe40003800000 */
[----:B------:R-:W-:-:S05]  /*10fb0*/  FFMA R113, R113, R2, R4 ;  /* 0x0000000271717223 */ /* 0x000fca0000000004 */
[----:B------:R0:W-:Y:S05]  /*10fc0*/  @P3 STG.E desc[UR36][R8.64+0x2c4], R113 ;  /* 0x0002c47108003986 */ /* 0x0001ea000c101924 */
[----:B------:R-:W-:Y:S05]  /*10fd0*/  @!P2 BRA `(.L_x_461) ;  /* 0x000000000004a947 */ /* 0x000fea0003800000 */
[----:B------:R0:W5:Y:S02]  /*10fe0*/  LDG.E.LTC128B R3, desc[UR36][R12.64+0x2c0] ;  /* 0x0002c0240c037981 */ /* 0x000164000c1e1920 */
.L_x_461:
[----:B------:R-:W-:Y:S05]  /*10ff0*/  BSYNC B1 ;  /* 0x0000000000017941 */ /* 0x000fea0003800000 */
.L_x_460:
        /* <DEDUP_REMOVED lines=9> */
.L_x_463:
[----:B------:R-:W-:Y:S05]  /*11090*/  BSYNC B1 ;  /* 0x0000000000017941 */ /* 0x000fea0003800000 */
.L_x_462:
        /* <DEDUP_REMOVED lines=9> */
.L_x_465:
[----:B------:R-:W-:Y:S05]  /*11130*/  BSYNC B1 ;  /* 0x0000000000017941 */ /* 0x000fea0003800000 */
.L_x_464:
[----:B0----5:R-:W-:Y:S01]  /*11140*/  FMUL R5, R3, R16 ;  /* 0x0000001003057220 */ /* 0x021fe20000400000 */
[----:B------:R-:W-:Y:S01]  /*11150*/  ISETP.GT.AND P3, PT, R0, 0xb9, P0 ;  /* 0x000000b90000780c */ /* 0x000fe20000764270 */
[----:B------:R-:W-:Y:S02]  /*11160*/  BSSY B1, `(.L_x_466) ;  /* 0x0000005000017945 */ /* 0x000fe40003800000 */
[----:B------:R-:W-:-:S05]  /*11170*/  FFMA R5, R116, R2, R5 ;  /* 0x0000000274057223 */ /* 0x000fca0000000005 */
[----:B------:R0:W-:Y:S05]  /*11180*/  @P2 STG.E desc[UR36][R8.64+0x2e0], R5 ;  /* 0x0002e00508002986 */ /* 0x0001ea000c101924 */
[----:B------:R-:W-:Y:S05]  /*11190*/  @!P3 BRA `(.L_x_467) ;  /* 0x000000000004b947 */ /* 0x000fea0003800000 */
[----:B------:R0:W5:Y:S02]  /*111a0*/  LDG.E.LTC128B R3, desc[UR36][R6.64+0x2e4] ;  /* 0x0002e42406037981 */ /* 0x000164000c1e1920 */
.L_x_467:
[----:B------:R-:W-:Y:S05]  /*111b0*/  BSYNC B1 ;  /* 0x0000000000017941 */ /* 0x000fea0003800000 */
.L_x_466:
[----:B-----5:R-:W-:Y:S01]  /*111c0*/  FMUL R4, R3, R16 ;  /* 0x0000001003047220 */ /* 0x020fe20000400000 */
[----:B------:R-:W-:Y:S01]  /*111d0*/  ISETP.GT.AND P2, PT, R0, 0xb8, P1 ;  /* 0x000000b80000780c */ /* 0x000fe20000f44270 */
[----:B------:R-:W-:Y:S02]  /*111e0*/  BSSY B1, `(.L_x_468) ;  /* 0x0000005000017945 */ /* 0x000fe40003800000 */
[----:B------:R-:W-:-:S05]  /*111f0*/  FFMA R117, R117, R2, R4 ;  /* 0x0000000275757223 */ /* 0x000fca0000000004 */
[----:B------:R0:W-:Y:S05]  /*11200*/  @P3 STG.E desc[UR36][R8.64+0x2e4], R117 ;  /* 0x0002e47508003986 */ /* 0x0001ea000c101924 */
[----:B------:R-:W-:Y:S05]  /*11210*/  @!P2 BRA `(.L_x_469) ;  /* 0x000000000004a947 */ /* 0x000fea0003800000 */
[----:B------:R0:W5:Y:S02]  /*11220*/  LDG.E.LTC128B R3, desc[UR36][R12.64+0x2e0] ;  /* 0x0002e0240c037981 */ /* 0x000164000c1e1920 */
.L_x_469:
[----:B------:R-:W-:Y:S05]  /*11230*/  BSYNC B1 ;  /* 0x0000000000017941 */ /* 0x000fea0003800000 */
.L_x_468:
        /* <DEDUP_REMOVED lines=9> */
.L_x_471:
[----:B------:R-:W-:Y:S05]  /*112d0*/  BSYNC B1 ;  /* 0x0000000000017941 */ /* 0x000fea0003800000 */
.L_x_470:
        /* <DEDUP_REMOVED lines=9> */
.L_x_473:
[----:B------:R-:W-:Y:S05]  /*11370*/  BSYNC B1 ;  /* 0x0000000000017941 */ /* 0x000fea0003800000 */
.L_x_472:
[----:B0----5:R-:W-:Y:S01]  /*11380*/  FMUL R5, R3, R16 ;  /* 0x0000001003057220 */ /* 0x021fe20000400000 */
[----:B------:R-:W-:Y:S01]  /*11390*/  ISETP.GT.AND P3, PT, R0, 0xc1, P0 ;  /* 0x000000c10000780c */ /* 0x000fe20000764270 */
[----:B------:R-:W-:Y:S02]  /*113a0*/  BSSY B1, `(.L_x_474) ;  /* 0x0000005000017945 */ /* 0x000fe40003800000 */
[----:B------:R-:W-:-:S05]  /*113b0*/  FFMA R5, R120, R2, R5 ;  /* 0x0000000278057223 */ /* 0x000fca0000000005 */
[----:B------:R0:W-:Y:S05]  /*113c0*/  @P2 STG.E desc[UR36][R8.64+0x300], R5 ;  /* 0x0003000508002986 */ /* 0x0001ea000c101924 */
[----:B------:R-:W-:Y:S05]  /*113d0*/  @!P3 BRA `(.L_x_475) ;  /* 0x000000000004b947 */ /* 0x000fea0003800000 */
[----:B------:R0:W5:Y:S02]  /*113e0*/  LDG.E.LTC128B R3, desc[UR36][R6.64+0x304] ;  /* 0x0003042406037981 */ /* 0x000164000c1e1920 */
.L_x_475:
[----:B------:R-:W-:Y:S05]  /*113f0*/  BSYNC B1 ;  /* 0x0000000000017941 */ /* 0x000fea0003800000 */
.L_x_474:
[----:B-----5:R-:W-:Y:S01]  /*11400*/  FMUL R4, R3, R16 ;  /* 0x0000001003047220 */ /* 0x020fe20000400000 */
[----:B------:R-:W-:Y:S01]  /*11410*/  ISETP.GT.AND P2, PT, R0, 0xc0, P1 ;  /* 0x000000c00000780c */ /* 0x000fe20000f44270 */
[----:B------:R-:W-:Y:S02]  /*11420*/  BSSY B1, `(.L_x_476) ;  /* 0x0000005000017945 */ /* 0x000fe40003800000 */
[----:B------:R-:W-:-:S05]  /*11430*/  FFMA R121, R121, R2, R4 ;  /* 0x0000000279797223 */ /* 0x000fca0000000004 */
[----:B------:R0:W-:Y:S05]  /*11440*/  @P3 STG.E desc[UR36][R8.64+0x304], R121 ;  /* 0x0003047908003986 */ /* 0x0001ea000c101924 */
[----:B------:R-:W-:Y:S05]  /*11450*/  @!P2 BRA `(.L_x_477) ;  /* 0x000000000004a947 */ /* 0x000fea0003800000 */
[----:B------:R0:W5:Y:S02]  /*11460*/  LDG.E.LTC128B R3, desc[UR36][R12.64+0x300] ;  /* 0x000300240c037981 */ /* 0x000164000c1e1920 */
.L_x_477:
[----:B------:R-:W-:Y:S05]  /*11470*/  BSYNC B1 ;  /* 0x0000000000017941 */ /* 0x000fea0003800000 */
.L_x_476:
        /* <DEDUP_REMOVED lines=9> */
.L_x_479:
[----:B------:R-:W-:Y:S05]  /*11510*/  BSYNC B1 ;  /* 0x0000000000017941 */ /* 0x000fea0003800000 */
.L_x_478:
        /* <DEDUP_REMOVED lines=9> */
.L_x_481:
[----:B------:R-:W-:Y:S05]  /*115b0*/  BSYNC B1 ;  /* 0x0000000000017941 */ /* 0x000fea0003800000 */
.L_x_480:
[----:B0----5:R-:W-:Y:S01]  /*115c0*/  FMUL R5, R3, R16 ;  /* 0x0000001003057220 */ /* 0x021fe20000400000 */
[----:B------:R-:W-:Y:S01]  /*115d0*/  ISETP.GT.AND P3, PT, R0, 0xc9, P0 ;  /* 0x000000c90000780c */ /* 0x000fe20000764270 */
[----:B------:R-:W-:Y:S02]  /*115e0*/  BSSY B1, `(.L_x_482) ;  /* 0x0000005000017945 */ /* 0x000fe40003800000 */
[----:B------:R-:W-:-:S05]  /*115f0*/  FFMA R5, R124, R2, R5 ;  /* 0x000000027c057223 */ /* 0x000fca0000000005 */
[----:B------:R0:W-:Y:S05]  /*11600*/  @P2 STG.E desc[UR36][R8.64+0x320], R5 ;  /* 0x0003200508002986 */ /* 0x0001ea000c101924 */
[----:B------:R-:W-:Y:S05]  /*11610*/  @!P3 BRA `(.L_x_483) ;  /* 0x000000000004b947 */ /* 0x000fea0003800000 */
[----:B------:R0:W5:Y:S02]  /*11620*/  LDG.E.LTC128B R3, desc[UR36][R6.64+0x324] ;  /* 0x0003242406037981 */ /* 0x000164000c1e1920 */
.L_x_483:
[----:B------:R-:W-:Y:S05]  /*11630*/  BSYNC B1 ;  /* 0x0000000000017941 */ /* 0x000fea0003800000 */
.L_x_482:
[----:B-----5:R-:W-:Y:S01]  /*11640*/  FMUL R4, R3, R16 ;  /* 0x0000001003047220 */ /* 0x020fe20000400000 */
[----:B------:R-:W-:Y:S01]  /*11650*/  ISETP.GT.AND P2, PT, R0, 0xc8, P1 ;  /* 0x000000c80000780c */ /* 0x000fe20000f44270 */
[----:B------:R-:W-:Y:S02]  /*11660*/  BSSY B1, `(.L_x_484) ;  /* 0x0000005000017945 */ /* 0x000fe40003800000 */
[----:B------:R-:W-:-:S05]  /*11670*/  FFMA R125, R125, R2, R4 ;  /* 0x000000027d7d7223 */ /* 0x000fca0000000004 */
[----:B------:R0:W-:Y:S05]  /*11680*/  @P3 STG.E desc[UR36][R8.64+0x324], R125 ;  /* 0x0003247d08003986 */ /* 0x0001ea000c101924 */
[----:B------:R-:W-:Y:S05]  /*11690*/  @!P2 BRA `(.L_x_485) ;  /* 0x000000000004a947 */ /* 0x000fea0003800000 */
[----:B------:R0:W5:Y:S02]  /*116a0*/  LDG.E.LTC128B R3, desc[UR36][R12.64+0x320] ;  /* 0x000320240c037981 */ /* 0x000164000c1e1920 */
.L_x_485:
[----:B------:R-:W-:Y:S05]  /*116b0*/  BSYNC B1 ;  /* 0x0000000000017941 */ /* 0x000fea0003800000 */
.L_x_484:
        /* <DEDUP_REMOVED lines=9> */
.L_x_487:
[----:B------:R-:W-:Y:S05]  /*11750*/  BSYNC B1 ;  /* 0x0000000000017941 */ /* 0x000fea0003800000 */
.L_x_486:
        /* <DEDUP_REMOVED lines=9> */
.L_x_489:
[----:B------:R-:W-:Y:S05]  /*117f0*/  BSYNC B1 ;  /* 0x0000000000017941 */ /* 0x000fea0003800000 */
.L_x_488:
[----:B0----5:R-:W-:Y:S01]  /*11800*/  FMUL R5, R3, R16 ;  /* 0x0000001003057220 */ /* 0x021fe20000400000 */
[----:B------:R-:W-:Y:S01]  /*11810*/  ISETP.GT.AND P3, PT, R0, 0xd1, P0 ;  /* 0x000000d10000780c */ /* 0x000fe20000764270 */
[----:B------:R-:W-:Y:S02]  /*11820*/  BSSY B1, `(.L_x_490) ;  /* 0x0000005000017945 */ /* 0x000fe40003800000 */
[----:B------:R-:W-:-:S05]  /*11830*/  FFMA R5, R128, R2, R5 ;  /* 0x0000000280057223 */ /* 0x000fca0000000005 */
[----:B------:R0:W-:Y:S05]  /*11840*/  @P2 STG.E desc[UR36][R8.64+0x340], R5 ;  /* 0x0003400508002986 */ /* 0x0001ea000c101924 */
[----:B------:R-:W-:Y:S05]  /*11850*/  @!P3 BRA `(.L_x_491) ;  /* 0x000000000004b947 */ /* 0x000fea0003800000 */
[----:B------:R0:W5:Y:S02]  /*11860*/  LDG.E.LTC128B R3, desc[UR36][R6.64+0x344] ;  /* 0x0003442406037981 */ /* 0x000164000c1e1920 */
.L_x_491:
[----:B------:R-:W-:Y:S05]  /*11870*/  BSYNC B1 ;  /* 0x0000000000017941 */ /* 0x000fea0003800000 */
.L_x_490:
[----:B-----5:R-:W-:Y:S01]  /*11880*/  FMUL R4, R3, R16 ;  /* 0x0000001003047220 */ /* 0x020fe20000400000 */
[----:B------:R-:W-:Y:S01]  /*11890*/  ISETP.GT.AND P2, PT, R0, 0xd0, P1 ;  /* 0x000000d00000780c */ /* 0x000fe20000f44270 */
[----:B------:R-:W-:Y:S02]  /*118a0*/  BSSY B1, `(.L_x_492) ;  /* 0x0000005000017945 */ /* 0x000fe40003800000 */
[----:B------:R-:W-:-:S05]  /*118b0*/  FFMA R129, R129, R2, R4 ;  /* 0x0000000281817223 */ /* 0x000fca0000000004 */
[----:B------:R0:W-:Y:S05]  /*118c0*/  @P3 STG.E desc[UR36][R8.64+0x344], R129 ;  /* 0x0003448108003986 */ /* 0x0001ea000c101924 */
[----:B------:R-:W-:Y:S05]  /*118d0*/  @!P2 BRA `(.L_x_493) ;  /* 0x000000000004a947 */ /* 0x000fea0003800000 */
[----:B------:R0:W5:Y:S02]  /*118e0*/  LDG.E.LTC128B R3, desc[UR36][R12.64+0x340] ;  /* 0x000340240c037981 */ /* 0x000164000c1e1920 */
.L_x_493:
[----:B------:R-:W-:Y:S05]  /*118f0*/  BSYNC B1 ;  /* 0x0000000000017941 */ /* 0x000fea0003800000 */
.L_x_492:
        /* <DEDUP_REMOVED lines=9> */
.L_x_495:
[----:B------:R-:W-:Y:S05]  /*11990*/  BSYNC B1 ;  /* 0x0000000000017941 */ /* 0x000fea0003800000 */
.L_x_494:
        /* <DEDUP_REMOVED lines=9> */
.L_x_497:
[----:B------:R-:W-:Y:S05]  /*11a30*/  BSYNC B1 ;  /* 0x0000000000017941 */ /* 0x000fea0003800000 */
.L_x_496:
[----:B0----5:R-:W-:Y:S01]  /*11a40*/  FMUL R5, R3, R16 ;  /* 0x0000001003057220 */ /* 0x021fe20000400000 */
[----:B------:R-:W-:Y:S01]  /*11a50*/  ISETP.GT.AND P3, PT, R0, 0xd9, P0 ;  /* 0x000000d90000780c */ /* 0x000fe20000764270 */
[----:B------:R-:W-:Y:S02]  /*11a60*/  BSSY B1, `(.L_x_498) ;  /* 0x0000005000017945 */ /* 0x000fe40003800000 */
[----:B------:R-:W-:-:S05]  /*11a70*/  FFMA R5, R132, R2, R5 ;  /* 0x0000000284057223 */ /* 0x000fca0000000005 */
[----:B------:R0:W-:Y:S05]  /*11a80*/  @P2 STG.E desc[UR36][R8.64+0x360], R5 ;  /* 0x0003600508002986 */ /* 0x0001ea000c101924 */
[----:B------:R-:W-:Y:S05]  /*11a90*/  @!P3 BRA `(.L_x_499) ;  /* 0x000000000004b947 */ /* 0x000fea0003800000 */
[----:B------:R0:W5:Y:S02]  /*11aa0*/  LDG.E.LTC128B R3, desc[UR36][R6.64+0x364] ;  /* 0x0003642406037981 */ /* 0x000164000c1e1920 */
.L_x_499:
[----:B------:R-:W-:Y:S05]  /*11ab0*/  BSYNC B1 ;  /* 0x0000000000017941 */ /* 0x000fea0003800000 */
.L_x_498:
[----:B-----5:R-:W-:Y:S01]  /*11ac0*/  FMUL R4, R3, R16 ;  /* 0x0000001003047220 */ /* 0x020fe20000400000 */
[----:B------:R-:W-:Y:S01]  /*11ad0*/  ISETP.GT.AND P2, PT, R0, 0xd8, P1 ;  /* 0x000000d80000780c */ /* 0x000fe20000f44270 */
[----:B------:R-:W-:Y:S02]  /*11ae0*/  BSSY B1, `(.L_x_500) ;  /* 0x0000005000017945 */ /* 0x000fe40003800000 */
[----:B------:R-:W-:-:S05]  /*11af0*/  FFMA R133, R133, R2, R4 ;  /* 0x0000000285857223 */ /* 0x000fca0000000004 */
[----:B------:R0:W-:Y:S05]  /*11b00*/  @P3 STG.E desc[UR36][R8.64+0x364], R133 ;  /* 0x0003648508003986 */ /* 0x0001ea000c101924 */
[----:B------:R-:W-:Y:S05]  /*11b10*/  @!P2 BRA `(.L_x_501) ;  /* 0x000000000004a947 */ /* 0x000fea0003800000 */
[----:B------:R0:W5:Y:S02]  /*11b20*/  LDG.E.LTC128B R3, desc[UR36][R12.64+0x360] ;  /* 0x000360240c037981 */ /* 0x000164000c1e1920 */
.L_x_501:
[----:B------:R-:W-:Y:S05]  /*11b30*/  BSYNC B1 ;  /* 0x0000000000017941 */ /* 0x000fea0003800000 */
.L_x_500:
        /* <DEDUP_REMOVED lines=9> */
.L_x_503:
[----:B------:R-:W-:Y:S05]  /*11bd0*/  BSYNC B1 ;  /* 0x0000000000017941 */ /* 0x000fea0003800000 */
.L_x_502:
        /* <DEDUP_REMOVED lines=9> */
.L_x_505:
[----:B------:R-:W-:Y:S05]  /*11c70*/  BSYNC B1 ;  /* 0x0000000000017941 */ /* 0x000fea0003800000 */
.L_x_504:
[----:B0----5:R-:W-:Y:S01]  /*11c80*/  FMUL R5, R3, R16 ;  /* 0x0000001003057220 */ /* 0x021fe20000400000 */
[----:B------:R-:W-:Y:S01]  /*11c90*/  ISETP.GT.AND P3, PT, R0, 0xe1, P0 ;  /* 0x000000e10000780c */ /* 0x000fe20000764270 */
[----:B------:R-:W-:Y:S02]  /*11ca0*/  BSSY B1, `(.L_x_506) ;  /* 0x0000005000017945 */ /* 0x000fe40003800000 */
[----:B------:R-:W-:-:S05]  /*11cb0*/  FFMA R5, R136, R2, R5 ;  /* 0x0000000288057223 */ /* 0x000fca0000000005 */
[----:B------:R0:W-:Y:S05]  /*11cc0*/  @P2 STG.E desc[UR36][R8.64+0x380], R5 ;  /* 0x0003800508002986 */ /* 0x0001ea000c101924 */
[----:B------:R-:W-:Y:S05]  /*11cd0*/  @!P3 BRA `(.L_x_507) ;  /* 0x000000000004b947 */ /* 0x000fea0003800000 */
[----:B------:R0:W5:Y:S02]  /*11ce0*/  LDG.E.LTC128B R3, desc[UR36][R6.64+0x384] ;  /* 0x0003842406037981 */ /* 0x000164000c1e1920 */
.L_x_507:
[----:B------:R-:W-:Y:S05]  /*11cf0*/  BSYNC B1 ;  /* 0x0000000000017941 */ /* 0x000fea0003800000 */
.L_x_506:
[----:B-----5:R-:W-:Y:S01]  /*11d00*/  FMUL R4, R3, R16 ;  /* 0x0000001003047220 */ /* 0x020fe20000400000 */
[----:B------:R-:W-:Y:S01]  /*11d10*/  ISETP.GT.AND P2, PT, R0, 0xe0, P1 ;  /* 0x000000e00000780c */ /* 0x000fe20000f44270 */
[----:B------:R-:W-:Y:S02]  /*11d20*/  BSSY B1, `(.L_x_508) ;  /* 0x0000005000017945 */ /* 0x000fe40003800000 */
[----:B------:R-:W-:-:S05]  /*11d30*/  FFMA R137, R137, R2, R4 ;  /* 0x0000000289897223 */ /* 0x000fca0000000004 */
[----:B------:R0:W-:Y:S05]  /*11d40*/  @P3 STG.E desc[UR36][R8.64+0x384], R137 ;  /* 0x0003848908003986 */ /* 0x0001ea000c101924 */
[----:B------:R-:W-:Y:S05]  /*11d50*/  @!P2 BRA `(.L_x_509) ;  /* 0x000000000004a947 */ /* 0x000fea0003800000 */
[----:B------:R0:W5:Y:S02]  /*11d60*/  LDG.E.LTC128B R3, desc[UR36][R12.64+0x380] ;  /* 0x000380240c037981 */ /* 0x000164000c1e1920 */
.L_x_509:
[----:B------:R-:W-:Y:S05]  /*11d70*/  BSYNC B1 ;  /* 0x0000000000017941 */ /* 0x000fea0003800000 */
.L_x_508:
        /* <DEDUP_REMOVED lines=9> */
.L_x_511:
[----:B------:R-:W-:Y:S05]  /*11e10*/  BSYNC B1 ;  /* 0x0000000000017941 */ /* 0x000fea0003800000 */
.L_x_510:
        /* <DEDUP_REMOVED lines=9> */
.L_x_513:
[----:B------:R-:W-:Y:S05]  /*11eb0*/  BSYNC B1 ;  /* 0x0000000000017941 */ /* 0x000fea0003800000 */
.L_x_512:
[----:B0----5:R-:W-:Y:S01]  /*11ec0*/  FMUL R5, R3, R16 ;  /* 0x0000001003057220 */ /* 0x021fe20000400000 */
[----:B------:R-:W-:Y:S01]  /*11ed0*/  ISETP.GT.AND P3, PT, R0, 0xe9, P0 ;  /* 0x000000e90000780c */ /* 0x000fe20000764270 */
[----:B------:R-:W-:Y:S02]  /*11ee0*/  BSSY B1, `(.L_x_514) ;  /* 0x0000005000017945 */ /* 0x000fe40003800000 */
[----:B------:R-:W-:-:S05]  /*11ef0*/  FFMA R5, R140, R2, R5 ;  /* 0x000000028c057223 */ /* 0x000fca0000000005 */
[----:B------:R0:W-:Y:S05]  /*11f00*/  @P2 STG.E desc[UR36][R8.64+0x3a0], R5 ;  /* 0x0003a00508002986 */ /* 0x0001ea000c101924 */
[----:B------:R-:W-:Y:S05]  /*11f10*/  @!P3 BRA `(.L_x_515) ;  /* 0x000000000004b947 */ /* 0x000fea0003800000 */
[----:B------:R0:W5:Y:S02]  /*11f20*/  LDG.E.LTC128B R3, desc[UR36][R6.64+0x3a4] ;  /* 0x0003a42406037981 */ /* 0x000164000c1e1920 */
.L_x_515:
[----:B------:R-:W-:Y:S05]  /*11f30*/  BSYNC B1 ;  /* 0x0000000000017941 */ /* 0x000fea0003800000 */
.L_x_514:
[----:B-----5:R-:W-:Y:S01]  /*11f40*/  FMUL R4, R3, R16 ;  /* 0x0000001003047220 */ /* 0x020fe20000400000 */
[----:B------:R-:W-:Y:S01]  /*11f50*/  ISETP.GT.AND P2, PT, R0, 0xe8, P1 ;  /* 0x000000e80000780c */ /* 0x000fe20000f44270 */
[----:B------:R-:W-:Y:S02]  /*11f60*/  BSSY B1, `(.L_x_516) ;  /* 0x0000005000017945 */ /* 0x000fe40003800000 */
[----:B------:R-:W-:-:S05]  /*11f70*/  FFMA R141, R141, R2, R4 ;  /* 0x000000028d8d7223 */ /* 0x000fca0000000004 */
[----:B------:R0:W-:Y:S05]  /*11f80*/  @P3 STG.E desc[UR36][R8.64+0x3a4], R141 ;  /* 0x0003a48d08003986 */ /* 0x0001ea000c101924 */
[----:B------:R-:W-:Y:S05]  /*11f90*/  @!P2 BRA `(.L_x_517) ;  /* 0x000000000004a947 */ /* 0x000fea0003800000 */
[----:B------:R0:W5:Y:S02]  /*11fa0*/  LDG.E.LTC128B R3, desc[UR36][R12.64+0x3a0] ;  /* 0x0003a0240c037981 */ /* 0x000164000c1e1920 */
.L_x_517:
[----:B------:R-:W-:Y:S05]  /*11fb0*/  BSYNC B1 ;  /* 0x0000000000017941 */ /* 0x000fea0003800000 */
.L_x_516:
        /* <DEDUP_REMOVED lines=9> */
.L_x_519:
[----:B------:R-:W-:Y:S05]  /*12050*/  BSYNC B1 ;  /* 0x0000000000017941 */ /* 0x000fea0003800000 */
.L_x_518:
        /* <DEDUP_REMOVED lines=9> */
.L_x_521:
[----:B------:R-:W-:Y:S05]  /*120f0*/  BSYNC B1 ;  /* 0x0000000000017941 */ /* 0x000fea0003800000 */
.L_x_520:
[----:B0----5:R-:W-:Y:S01]  /*12100*/  FMUL R5, R3, R16 ;  /* 0x0000001003057220 */ /* 0x021fe20000400000 */
[----:B------:R-:W-:Y:S01]  /*12110*/  ISETP.GT.AND P3, PT, R0, 0xf1, P0 ;  /* 0x000000f10000780c */ /* 0x000fe20000764270 */
[----:B------:R-:W-:Y:S02]  /*12120*/  BSSY B1, `(.L_x_522) ;  /* 0x0000005000017945 */ /* 0x000fe40003800000 */
[----:B------:R-:W-:-:S05]  /*12130*/  FFMA R5, R144, R2, R5 ;  /* 0x0000000290057223 */ /* 0x000fca0000000005 */
[----:B------:R0:W-:Y:S05]  /*12140*/  @P2 STG.E desc[UR36][R8.64+0x3c0], R5 ;  /* 0x0003c00508002986 */ /* 0x0001ea000c101924 */
[----:B------:R-:W-:Y:S05]  /*12150*/  @!P3 BRA `(.L_x_523) ;  /* 0x000000000004b947 */ /* 0x000fea0003800000 */
[----:B------:R0:W5:Y:S02]  /*12160*/  LDG.E.LTC128B R3, desc[UR36][R6.64+0x3c4] ;  /* 0x0003c42406037981 */ /* 0x000164000c1e1920 */
.L_x_523:
[----:B------:R-:W-:Y:S05]  /*12170*/  BSYNC B1 ;  /* 0x0000000000017941 */ /* 0x000fea0003800000 */
.L_x_522:
[----:B-----5:R-:W-:Y:S01]  /*12180*/  FMUL R4, R3, R16 ;  /* 0x0000001003047220 */ /* 0x020fe20000400000 */
[----:B------:R-:W-:Y:S01]  /*12190*/  ISETP.GT.AND P2, PT, R0, 0xf0, P1 ;  /* 0x000000f00000780c */ /* 0x000fe20000f44270 */
[----:B------:R-:W-:Y:S02]  /*121a0*/  BSSY B1, `(.L_x_524) ;  /* 0x0000005000017945 */ /* 0x000fe40003800000 */
[----:B------:R-:W-:-:S05]  /*121b0*/  FFMA R145, R145, R2, R4 ;  /* 0x0000000291917223 */ /* 0x000fca0000000004 */
[----:B------:R0:W-:Y:S05]  /*121c0*/  @P3 STG.E desc[UR36][R8.64+0x3c4], R145 ;  /* 0x0003c49108003986 */ /* 0x0001ea000c101924 */
[----:B------:R-:W-:Y:S05]  /*121d0*/  @!P2 BRA `(.L_x_525) ;  /* 0x000000000004a947 */ /* 0x000fea0003800000 */
[----:B------:R0:W5:Y:S02]  /*121e0*/  LDG.E.LTC128B R3, desc[UR36][R12.64+0x3c0] ;  /* 0x0003c0240c037981 */ /* 0x000164000c1e1920 */
.L_x_525:
[----:B------:R-:W-:Y:S05]  /*121f0*/  BSYNC B1 ;  /* 0x0000000000017941 */ /* 0x000fea0003800000 */
.L_x_524:
        /* <DEDUP_REMOVED lines=9> */
.L_x_527:
[----:B------:R-:W-:Y:S05]  /*12290*/  BSYNC B1 ;  /* 0x0000000000017941 */ /* 0x000fea0003800000 */
.L_x_526:
        /* <DEDUP_REMOVED lines=9> */
.L_x_529:
[----:B------:R-:W-:Y:S05]  /*12330*/  BSYNC B1 ;  /* 0x0000000000017941 */ /* 0x000fea0003800000 */
.L_x_528:
[----:B0----5:R-:W-:Y:S01]  /*12340*/  FMUL R5, R3, R16 ;  /* 0x0000001003057220 */ /* 0x021fe20000400000 */
[----:B------:R-:W-:Y:S01]  /*12350*/  ISETP.GT.AND P0, PT, R0, 0xf9, P0 ;  /* 0x000000f90000780c */ /* 0x000fe20000704270 */
[----:B------:R-:W-:Y:S02]  /*12360*/  BSSY B1, `(.L_x_530) ;  /* 0x0000005000017945 */ /* 0x000fe40003800000 */
[----:B------:R-:W-:-:S05]  /*12370*/  FFMA R5, R148, R2, R5 ;  /* 0x0000000294057223 */ /* 0x000fca0000000005 */
[----:B------:R0:W-:Y:S05]  /*12380*/  @P2 STG.E desc[UR36][R8.64+0x3e0], R5 ;  /* 0x0003e00508002986 */ /* 0x0001ea000c101924 */
[----:B------:R-:W-:Y:S05]  /*12390*/  @!P0 BRA `(.L_x_531) ;  /* 0x0000000000048947 */ /* 0x000fea0003800000 */
[----:B------:R0:W5:Y:S02]  /*123a0*/  LDG.E.LTC128B R3, desc[UR36][R6.64+0x3e4] ;  /* 0x0003e42406037981 */ /* 0x000164000c1e1920 */
.L_x_531:
[----:B------:R-:W-:Y:S05]  /*123b0*/  BSYNC B1 ;  /* 0x0000000000017941 */ /* 0x000fea0003800000 */
.L_x_530:
[----:B-----5:R-:W-:Y:S01]  /*123c0*/  FMUL R4, R3, R16 ;  /* 0x0000001003047220 */ /* 0x020fe20000400000 */
[----:B------:R-:W-:Y:S01]  /*123d0*/  ISETP.GT.AND P2, PT, R0, 0xf8, P1 ;  /* 0x000000f80000780c */ /* 0x000fe20000f44270 */
[----:B------:R-:W-:Y:S02]  /*123e0*/  BSSY B1, `(.L_x_532) ;  /* 0x0000005000017945 */ /* 0x000fe40003800000 */
[----:B------:R-:W-:-:S05]  /*123f0*/  FFMA R149, R149, R2, R4 ;  /* 0x0000000295957223 */ /* 0x000fca0000000004 */
[----:B------:R0:W-:Y:S05]  /*12400*/  @P0 STG.E desc[UR36][R8.64+0x3e4], R149 ;  /* 0x0003e49508000986 */ /* 0x0001ea000c101924 */
[----:B------:R-:W-:Y:S05]  /*12410*/  @!P2 BRA `(.L_x_533) ;  /* 0x000000000004a947 */ /* 0x000fea0003800000 */
[----:B------:R0:W5:Y:S02]  /*12420*/  LDG.E.LTC128B R3, desc[UR36][R12.64+0x3e0] ;  /* 0x0003e0240c037981 */ /* 0x000164000c1e1920 */
.L_x_533:
[----:B------:R-:W-:Y:S05]  /*12430*/  BSYNC B1 ;  /* 0x0000000000017941 */ /* 0x000fea0003800000 */
.L_x_532:
[----:B0----5:R-:W-:Y:S01]  /*12440*/  FMUL R5, R3, R16 ;  /* 0x0000001003057220 */ /* 0x021fe20000400000 */
[----:B------:R-:W-:Y:S01]  /*12450*/  @P2 MOV R4, R158 ;  /* 0x0000009e00042202 */ /* 0x000fe20000000f00 */
[----:B------:R-:W-:Y:S01]  /*12460*/  BSSY B1, `(.L_x_534) ;  /* 0x0000007000017945 */ /* 0x000fe20003800000 */
[----:B------:R-:W-:Y:S01]  /*12470*/  ISETP.GT.AND P1, PT, R0, 0xf9, P1 ;  /* 0x000000f90000780c */ /* 0x000fe20000f24270 */
[----:B-1----:R-:W-:Y:S01]  /*12480*/  FFMA R7, R150, R2, R5 ;  /* 0x0000000296077223 */ /* 0x002fe20000000005 */
[----:B------:R-:W-:-:S05]  /*12490*/  @P2 MOV R5, R159 ;  /* 0x0000009f00052202 */ /* 0x000fca0000000f00 */
[----:B------:R0:W-:Y:S06]  /*124a0*/  @P2 STG.E desc[UR36][R4.64+0x3e0], R7 ;  /* 0x0003e00704002986 */ /* 0x0001ec000c101924 */
[----:B------:R-:W-:Y:S05]  /*124b0*/  @!P1 BRA `(.L_x_535) ;  /* 0x0000000000049947 */ /* 0x000fea0003800000 */
[----:B------:R1:W5:Y:S02]  /*124c0*/  LDG.E.LTC128B R3, desc[UR36][R12.64+0x3e4] ;  /* 0x0003e4240c037981 */ /* 0x000364000c1e1920 */
.L_x_535:
[----:B------:R-:W-:Y:S05]  /*124d0*/  BSYNC B1 ;  /* 0x0000000000017941 */ /* 0x000fea0003800000 */
.L_x_534:
[----:B-----5:R-:W-:-:S04]  /*124e0*/  FMUL R0, R3, R16 ;  /* 0x0000001003007220 */ /* 0x020fc80000400000 */
[----:B------:R-:W-:Y:S01]  /*124f0*/  FFMA R151, R151, R2, R0 ;  /* 0x0000000297977223 */ /* 0x000fe20000000000 */
[----:B------:R-:W-:Y:S06]  /*12500*/  @!P1 BRA `(.L_x_536) ;  /* 0x00000040003c9947 */ /* 0x000fec0003800000 */
[----:B------:R0:W-:Y:S01]  /*12510*/  STG.E desc[UR36][R158.64+0x3e4], R151 ;  /* 0x0003e4979e007986 */ /* 0x0001e2000c101924 */
[----:B------:R-:W-:Y:S05]  /*12520*/  BRA `(.L_x_536) ;  /* 0x0000004000347947 */ /* 0x000fea0003800000 */
.L_x_29:
[----:B------:R-:W2:Y:S01]  /*12530*/  LDL.LU R3, [R1] ;  /* 0x0000000001037983 */ /* 0x000ea20000300800 */
[----:B------:R-:W-:-:S03]  /*12540*/  ULDC.64 UR4, c[0x0][0x5c0] ;  /* 0x0001700000047ab9 */ /* 0x000fc60000000a00 */
[----:B------:R-:W3:Y:S04]  /*12550*/  LDL.LU R8, [R1+0x5c] ;  /* 0x00005c0001087983 */ /* 0x000ee80000300800 */
[----:B------:R-:W4:Y:S04]  /*12560*/  LDL.LU R9, [R1+0x60] ;  /* 0x0000600001097983 */ /* 0x000f280000300800 */
[----:B------:R-:W5:Y:S04]  /*12570*/  LDL.LU R235, [R1+0x88] ;  /* 0x0000880001eb7983 */ /* 0x000f680000300800 */
        /* <DEDUP_REMOVED lines=92> */
[----:B------:R-:W5:Y:S01]  /*12b40*/  LDL.LU R12, [R1+0x1fc] ;  /* 0x0001fc00010c7983 */ /* 0x000f620000300800 */
[----:B------:R-:W-:-:S03]  /*12b50*/  LEA R4, P0, R6, UR4, 0x2 ;  /* 0x0000000406047c11 */ /* 0x000fc6000f8010ff */
[----:B------:R-:W3:Y:S01]  /*12b60*/  LDL.LU R7, [R1+0x4] ;  /* 0x0000040001077983 */ /* 0x000ee20000300800 */
[----:B------:R-:W-:Y:S02]  /*12b70*/  LEA.HI.X R5, R6, UR5, R10, 0x2, P0 ;  /* 0x0000000506057c11 */ /* 0x000fe400080f140a */
[----:B------:R-:W-:Y:S01]  /*12b80*/  ISETP.GT.AND P0, PT, R0, 0x1, P3 ;  /* 0x000000010000780c */ /* 0x000fe20001f04270 */
[-C--:B--2---:R-:W-:Y:S01]  /*12b90*/  FMUL R3, R3, R2.reuse ;  /* 0x0000000203037220 */ /* 0x084fe20000400000 */
[----:B------:R-:W2:Y:S04]  /*12ba0*/  LDL.LU R10, [R1+0x84] ;  /* 0x00008400010a7983 */ /* 0x000ea80000300800 */
[----:B------:R3:W-:Y:S02]  /*12bb0*/  @P1 STG.E desc[UR36][R4.64], R3 ;  /* 0x0000000304001986 */ /* 0x0007e4000c101924 */
[----:B---3--:R-:W-:-:S05]  /*12bc0*/  FMUL R3, R7, R2 ;  /* 0x0000000207037220 */ /* 0x008fca0000400000 */
[----:B------:R0:W-:Y:S04]  /*12bd0*/  @P0 STG.E desc[UR36][R4.64+0x4], R3 ;  /* 0x0000040304000986 */ /* 0x0001e8000c101924 */
[----:B0-----:R-:W3:Y:S01]  /*12be0*/  LDL.LU R3, [R1+0x8] ;  /* 0x0000080001037983 */ /* 0x001ee20000300800 */
[----:B------:R-:W-:Y:S01]  /*12bf0*/  ISETP.GT.AND P2, PT, R17, 0x8, PT ;  /* 0x000000081100780c */ /* 0x000fe20003f44270 */
[----:B------:R-:W-:-:S03]  /*12c00*/  USHF.L.U32 UR5, UR8, 0x5, URZ ;  /* 0x0000000508057899 */ /* 0x000fc6000800063f */
[----:B------:R-:W-:Y:S01]  /*12c10*/  ISETP.GT.AND P0, PT, R0, RZ, P2 ;  /* 0x000000ff0000720c */ /* 0x000fe20001704270 */
[----:B------:R-:W-:Y:S02]  /*12c20*/  USHF.L.U64.HI UR4, UR8, 0x5, UR9 ;  /* 0x0000000508047899 */ /* 0x000fe40008010209 */
[----:B------:R-:W-:-:S04]  /*12c30*/  IADD3 R6, P1, R4, UR5, RZ ;  /* 0x0000000504067c10 */ /* 0x000fc8000ff3e0ff */
[----:B------:R-:W-:Y:S01]  /*12c40*/  IADD3.X R7, R5, UR4, RZ, P1, !PT ;  /* 0x0000000405077c10 */ /* 0x000fe20008ffe4ff */
[----:B---3--:R-:W-:-:S05]  /*12c50*/  FMUL R3, R3, R2 ;  /* 0x0000000203037220 */ /* 0x008fca0000400000 */
[----:B------:R0:W-:Y:S04]  /*12c60*/  @P0 STG.E desc[UR36][R6.64], R3 ;  /* 0x0000000306000986 */ /* 0x0001e8000c101924 */
[----:B0-----:R-:W3:Y:S01]  /*12c70*/  LDL.LU R3, [R1+0xc] ;  /* 0x00000c0001037983 */ /* 0x001ee20000300800 */
[----:B------:R-:W-:Y:S01]  /*12c80*/  ISETP.GT.AND P0, PT, R0, 0x1, P2 ;  /* 0x000000010000780c */ /* 0x000fe20001704270 */
[----:B---3--:R-:W-:-:S12]  /*12c90*/  FMUL R3, R3, R2 ;  /* 0x0000000203037220 */ /* 0x008fd80000400000 */
        /* <DEDUP_REMOVED lines=74> */
[C---:B------:R-:W-:Y:S02]  /*13140*/  ISETP.GT.AND P4, PT, R0.reuse, 0x28, P2 ;  /* 0x000000280000780c */ /* 0x040fe40001784270 */
[----:B------:R-:W-:Y:S01]  /*13150*/  ISETP.GT.AND P5, PT, R0, 0x29, P2 ;  /* 0x000000290000780c */ /* 0x000fe200017a4270 */
[-C--:B------:R-:W-:Y:S01]  /*13160*/  FMUL R8, R8, R2.reuse ;  /* 0x0000000208087220 */ /* 0x080fe20000400000 */
[----:B---3--:R-:W-:-:S09]  /*13170*/  FMUL R3, R3, R2 ;  /* 0x0000000203037220 */ /* 0x008fd20000400000 */
[----:B------:R0:W-:Y:S04]  /*13180*/  @P4 STG.E desc[UR36][R6.64+0xa0], R3 ;  /* 0x0000a00306004986 */ /* 0x0001e8000c101924 */
[----:B------:R1:W-:Y:S04]  /*13190*/  @P5 STG.E desc[UR36][R6.64+0xa4], R8 ;  /* 0x0000a40806005986 */ /* 0x0003e8000c101924 */
[----:B0-----:R-:W3:Y:S04]  /*131a0*/  LDL.LU R3, [R1+0x64] ;  /* 0x0000640001037983 */ /* 0x001ee80000300800 */
[----:B-1----:R-:W5:Y:S01]  /*131b0*/  LDL.LU R8, [R1+0x68] ;  /* 0x0000680001087983 */ /* 0x002f620000300800 */
[----:B------:R-:W-:-:S02]  /*131c0*/  ISETP.GT.AND P6, PT, R0, 0x30, P3 ;  /* 0x000000300000780c */ /* 0x000fc40001fc4270 */
[C---:B------:R-:W-:Y:S02]  /*131d0*/  ISETP.GT.AND P0, PT, R0.reuse, 0x31, P3 ;  /* 0x000000310000780c */ /* 0x040fe40001f04270 */
[----:B------:R-:W-:Y:S01]  /*131e0*/  ISETP.GT.AND P1, PT, R0, 0x30, P2 ;  /* 0x000000300000780c */ /* 0x000fe20001724270 */
[----:B----4-:R-:W-:-:S08]  /*131f0*/  FMUL R9, R9, R2 ;  /* 0x0000000209097220 */ /* 0x010fd00000400000 */
[----:B------:R0:W-:Y:S04]  /*13200*/  @P6 STG.E desc[UR36][R4.64+0xc0], R9 ;  /* 0x0000c00904006986 */ /* 0x0001e8000c101924 */
[----:B0-----:R-:W4:Y:S01]  /*13210*/  LDL.LU R9, [R1+0x74] ;  /* 0x0000740001097983 */ /* 0x001f220000300800 */
[-C--:B---3--:R-:W-:Y:S01]  /*13220*/  FMUL R3, R3, R2.reuse ;  /* 0x0000000203037220 */ /* 0x088fe20000400000 */
[----:B-----5:R-:W-:-:S04]  /*13230*/  FMUL R8, R8, R2 ;  /* 0x0000000208087220 */ /* 0x020fc80000400000 */
[----:B------:R0:W-:Y:S04]  /*13240*/  @P0 STG.E desc[UR36][R4.64+0xc4], R3 ;  /* 0x0000c40304000986 */ /* 0x0001e8000c101924 */
[----:B------:R1:W-:Y:S04]  /*13250*/  @P1 STG.E desc[UR36][R6.64+0xc0], R8 ;  /* 0x0000c00806001986 */ /* 0x0003e8000c101924 */
[----:B0-----:R-:W3:Y:S04]  /*13260*/  LDL.LU R3, [R1+0x6c] ;  /* 0x00006c0001037983 */ /* 0x001ee80000300800 */
[----:B-1----:R-:W5:Y:S01]  /*13270*/  LDL.LU R8, [R1+0x70] ;  /* 0x0000700001087983 */ /* 0x002f620000300800 */
[----:B------:R-:W-:-:S02]  /*13280*/  ISETP.GT.AND P4, PT, R0, 0x31, P2 ;  /* 0x000000310000780c */ /* 0x000fc40001784270 */
[C---:B------:R-:W-:Y:S02]  /*13290*/  ISETP.GT.AND P5, PT, R0.reuse, 0x38, P3 ;  /* 0x000000380000780c */ /* 0x040fe40001fa4270 */
[----:B------:R-:W-:Y:S01]  /*132a0*/  ISETP.GT.AND P6, PT, R0, 0x39, P3 ;  /* 0x000000390000780c */ /* 0x000fe20001fc4270 */
[-C--:B----4-:R-:W-:Y:S01]  /*132b0*/  FMUL R9, R9, R2.reuse ;  /* 0x0000000209097220 */ /* 0x090fe20000400000 */
[-C--:B---3--:R-:W-:Y:S01]  /*132c0*/  FMUL R3, R3, R2.reuse ;  /* 0x0000000203037220 */ /* 0x088fe20000400000 */
[----:B-----5:R-:W-:-:S06]  /*132d0*/  FMUL R8, R8, R2 ;  /* 0x0000000208087220 */ /* 0x020fcc0000400000 */
[----:B------:R0:W-:Y:S04]  /*132e0*/  @P4 STG.E desc[UR36][R6.64+0xc4], R3 ;  /* 0x0000c40306004986 */ /* 0x0001e8000c101924 */
[----:B------:R1:W-:Y:S04]  /*132f0*/  @P5 STG.E desc[UR36][R4.64+0xe0], R8 ;  /* 0x0000e00804005986 */ /* 0x0003e8000c101924 */
[----:B0-----:R-:W3:Y:S04]  /*13300*/  LDL.LU R3, [R1+0x78] ;  /* 0x0000780001037983 */ /* 0x001ee80000300800 */
[----:B-1----:R-:W4:Y:S04]  /*13310*/  LDL.LU R8, [R1+0x7c] ;  /* 0x00007c0001087983 */ /* 0x002f280000300800 */
[----:B------:R0:W-:Y:S04]  /*13320*/  @P6 STG.E desc[UR36][R4.64+0xe4], R9 ;  /* 0x0000e40904006986 */ /* 0x0001e8000c101924 */
[----:B0-----:R-:W5:Y:S01]  /*13330*/  LDL.LU R9, [R1+0x80] ;  /* 0x0000800001097983 */ /* 0x001f620000300800 */
[----:B------:R-:W-:-:S02]  /*13340*/  ISETP.GT.AND P0, PT, R0, 0x38, P2 ;  /* 0x000000380000780c */ /* 0x000fc40001704270 */
[C---:B------:R-:W-:Y:S02]  /*13350*/  ISETP.GT.AND P1, PT, R0.reuse, 0x39, P2 ;  /* 0x000000390000780c */ /* 0x040fe40001724270 */
[C---:B------:R-:W-:Y:S02]  /*13360*/  ISETP.GT.AND P4, PT, R0.reuse, 0x40, P3 ;  /* 0x000000400000780c */ /* 0x040fe40001f84270 */
[C---:B------:R-:W-:Y:S02]  /*13370*/  ISETP.GT.AND P5, PT, R0.reuse, 0x41, P3 ;  /* 0x000000410000780c */ /* 0x040fe40001fa4270 */
[----:B------:R-:W-:Y:S01]  /*13380*/  ISETP.GT.AND P6, PT, R0, 0x40, P2 ;  /* 0x000000400000780c */ /* 0x000fe200017c4270 */
[-C--:B------:R-:W-:Y:S01]  /*13390*/  FMUL R11, R11, R2.reuse ;  /* 0x000000020b0b7220 */ /* 0x080fe20000400000 */
[-C--:B------:R-:W-:Y:S01]  /*133a0*/  FMUL R13, R13, R2.reuse ;  /* 0x000000020d0d7220 */ /* 0x080fe20000400000 */
[-C--:B------:R-:W-:Y:S01]  /*133b0*/  FMUL R15, R15, R2.reuse ;  /* 0x000000020f0f7220 */ /* 0x080fe20000400000 */
[-C--:B---3--:R-:W-:Y:S01]  /*133c0*/  FMUL R3, R3, R2.reuse ;  /* 0x0000000203037220 */ /* 0x088fe20000400000 */
[----:B----4-:R-:W-:-:S04]  /*133d0*/  FMUL R8, R8, R2 ;  /* 0x0000000208087220 */ /* 0x010fc80000400000 */
[----:B------:R2:W-:Y:S04]  /*133e0*/  @P0 STG.E desc[UR36][R6.64+0xe0], R3 ;  /* 0x0000e00306000986 */ /* 0x0005e8000c101924 */
[----:B------:R5:W-:Y:S01]  /*133f0*/  @P1 STG.E desc[UR36][R6.64+0xe4], R8 ;  /* 0x0000e40806001986 */ /* 0x000be2000c101924 */
[C---:B------:R-:W-:Y:S02]  /*13400*/  ISETP.GT.AND P0, PT, R0.reuse, 0x41, P2 ;  /* 0x000000410000780c */ /* 0x040fe40001704270 */
[----:B------:R-:W-:Y:S01]  /*13410*/  ISETP.GT.AND P1, PT, R0, 0x48, P3 ;  /* 0x000000480000780c */ /* 0x000fe20001f24270 */
[-C--:B--2---:R-:W-:Y:S01]  /*13420*/  FMUL R3, R10, R2.reuse ;  /* 0x000000020a037220 */ /* 0x084fe20000400000 */
[-C--:B-----5:R-:W-:Y:S01]  /*13430*/  FMUL R8, R9, R2.reuse ;  /* 0x0000000209087220 */ /* 0x0a0fe20000400000 */
[----:B------:R-:W-:-:S04]  /*13440*/  FMUL R9, R235, R2 ;  /* 0x00000002eb097220 */ /* 0x000fc80000400000 */
[----:B------:R-:W-:Y:S01]  /*13450*/  @P4 STG.E desc[UR36][R4.64+0x100], R8 ;  /* 0x0001000804004986 */ /* 0x000fe2000c101924 */
[----:B------:R-:W-:-:S03]  /*13460*/  ISETP.GT.AND P4, PT, R0, 0x49, P3 ;  /* 0x000000490000780c */ /* 0x000fc60001f84270 */
[----:B------:R0:W-:Y:S01]  /*13470*/  @P5 STG.E desc[UR36][R4.64+0x104], R3 ;  /* 0x0001040304005986 */ /* 0x0001e2000c101924 */
[----:B------:R-:W-:-:S03]  /*13480*/  ISETP.GT.AND P5, PT, R0, 0x48, P2 ;  /* 0x000000480000780c */ /* 0x000fc600017a4270 */
[----:B------:R1:W-:Y:S01]  /*13490*/  @P6 STG.E desc[UR36][R6.64+0x100], R9 ;  /* 0x0001000906006986 */ /* 0x0003e2000c101924 */
[----:B------:R-:W-:-:S03]  /*134a0*/  ISETP.GT.AND P6, PT, R0, 0x49, P2 ;  /* 0x000000490000780c */ /* 0x000fc600017c4270 */
[----:B------:R2:W-:Y:S01]  /*134b0*/  @P0 STG.E desc[UR36][R6.64+0x104], R11 ;  /* 0x0001040b06000986 */ /* 0x0005e2000c101924 */
[----:B0-----:R-:W-:-:S03]  /*134c0*/  FMUL R3, R234, R2 ;  /* 0x00000002ea037220 */ /* 0x001fc60000400000 */
[----:B------:R0:W-:Y:S01]  /*134d0*/  @P1 STG.E desc[UR36][R4.64+0x120], R13 ;  /* 0x0001200d04001986 */ /* 0x0001e2000c101924 */
[C---:B------:R-:W-:Y:S01]  /*134e0*/  ISETP.GT.AND P0, PT, R0.reuse, 0x50, P3 ;  /* 0x000000500000780c */ /* 0x040fe20001f04270 */
[----:B-1----:R-:W-:Y:S01]  /*134f0*/  FMUL R9, R233, R2 ;  /* 0x00000002e9097220 */ /* 0x002fe20000400000 */
[C---:B------:R-:W-:Y:S01]  /*13500*/  ISETP.GT.AND P1, PT, R0.reuse, 0x51, P3 ;  /* 0x000000510000780c */ /* 0x040fe20001f24270 */
[----:B------:R1:W-:Y:S01]  /*13510*/  @P4 STG.E desc[UR36][R4.64+0x124], R3 ;  /* 0x0001240304004986 */ /* 0x0003e2000c101924 */
[----:B------:R-:W-:-:S03]  /*13520*/  ISETP.GT.AND P4, PT, R0, 0x50, P2 ;  /* 0x000000500000780c */ /* 0x000fc60001784270 */
[----:B------:R3:W-:Y:S01]  /*13530*/  @P5 STG.E desc[UR36][R6.64+0x120], R9 ;  /* 0x0001200906005986 */ /* 0x0007e2000c101924 */
[----:B------:R-:W-:-:S03]  /*13540*/  ISETP.GT.AND P5, PT, R0, 0x51, P2 ;  /* 0x000000510000780c */ /* 0x000fc600017a4270 */
[----:B------:R4:W-:Y:S01]  /*13550*/  @P6 STG.E desc[UR36][R6.64+0x124], R15 ;  /* 0x0001240f06006986 */ /* 0x0009e2000c101924 */
[----:B------:R-:W-:Y:S01]  /*13560*/  ISETP.GT.AND P6, PT, R0, 0x58, P3 ;  /* 0x000000580000780c */ /* 0x000fe20001fc4270 */
[-C--:B--2---:R-:W-:Y:S01]  /*13570*/  FMUL R11, R232, R2.reuse ;  /* 0x00000002e80b7220 */ /* 0x084fe20000400000 */
[-C--:B0-----:R-:W-:Y:S01]  /*13580*/  FMUL R13, R231, R2.reuse ;  /* 0x00000002e70d7220 */ /* 0x081fe20000400000 */
[----:B-1----:R-:W-:-:S03]  /*13590*/  FMUL R3, R230, R2 ;  /* 0x00000002e6037220 */ /* 0x002fc60000400000 */
[----:B------:R0:W-:Y:S01]  /*135a0*/  @P0 STG.E desc[UR36][R4.64+0x140], R11 ;  /* 0x0001400b04000986 */ /* 0x0001e2000c101924 */
[-C--:B---3--:R-:W-:Y:S01]  /*135b0*/  FMUL R9, R229, R2.reuse ;  /* 0x00000002e5097220 */ /* 0x088fe20000400000 */
[----:B------:R-:W-:Y:S02]  /*135c0*/  ISETP.GT.AND P0, PT, R0, 0x59, P3 ;  /* 0x000000590000780c */ /* 0x000fe40001f04270 */
[----:B------:R1:W-:Y:S01]  /*135d0*/  @P1 STG.E desc[UR36][R4.64+0x144], R13 ;  /* 0x0001440d04001986 */ /* 0x0003e2000c101924 */
[----:B----4-:R-:W-:Y:S01]  /*135e0*/  FMUL R15, R228, R2 ;  /* 0x00000002e40f7220 */ /* 0x010fe20000400000 */
[C---:B------:R-:W-:Y:S02]  /*135f0*/  ISETP.GT.AND P1, PT, R0.reuse, 0x58, P2 ;  /* 0x000000580000780c */ /* 0x040fe40001724270 */
[----:B------:R2:W-:Y:S01]  /*13600*/  @P4 STG.E desc[UR36][R6.64+0x140], R3 ;  /* 0x0001400306004986 */ /* 0x0005e2000c101924 */
[----:B------:R-:W-:-:S03]  /*13610*/  ISETP.GT.AND P4, PT, R0, 0x59, P2 ;  /* 0x000000590000780c */ /* 0x000fc60001784270 */
[----:B------:R3:W-:Y:S01]  /*13620*/  @P5 STG.E desc[UR36][R6.64+0x144], R9 ;  /* 0x0001440906005986 */ /* 0x0007e2000c101924 */
[----:B------:R-:W-:-:S03]  /*13630*/  ISETP.GT.AND P5, PT, R0, 0x60, P3 ;  /* 0x000000600000780c */ /* 0x000fc60001fa4270 */
[----:B------:R4:W-:Y:S01]  /*13640*/  @P6 STG.E desc[UR36][R4.64+0x160], R15 ;  /* 0x0001600f04006986 */ /* 0x0009e2000c101924 */
[----:B------:R-:W-:Y:S01]  /*13650*/  ISETP.GT.AND P6, PT, R0, 0x61, P3 ;  /* 0x000000610000780c */ /* 0x000fe20001fc4270 */
[-C--:B0-----:R-:W-:Y:S01]  /*13660*/  FMUL R11, R227, R2.reuse ;  /* 0x00000002e30b7220 */ /* 0x081fe20000400000 */
[-C--:B-1----:R-:W-:Y:S01]  /*13670*/  FMUL R13, R226, R2.reuse ;  /* 0x00000002e20d7220 */ /* 0x082fe20000400000 */
[----:B--2---:R-:W-:-:S03]  /*13680*/  FMUL R3, R225, R2 ;  /* 0x00000002e1037220 */ /* 0x004fc60000400000 */
[----:B------:R0:W-:Y:S01]  /*13690*/  @P0 STG.E desc[UR36][R4.64+0x164], R11 ;  /* 0x0001640b04000986 */ /* 0x0001e2000c101924 */
[-C--:B---3--:R-:W-:Y:S01]  /*136a0*/  FMUL R9, R224, R2.reuse ;  /* 0x00000002e0097220 */ /* 0x088fe20000400000 */
[C---:B------:R-:W-:Y:S02]  /*136b0*/  ISETP.GT.AND P0, PT, R0.reuse, 0x60, P2 ;  /* 0x000000600000780c */ /* 0x040fe40001704270 */
        /* <DEDUP_REMOVED lines=217> */
[----:B------:R-:W-:Y:S01]  /*14450*/  @P6 STG.E desc[UR36][R6.64+0x3a4], R15 ;  /* 0x0003a40f06006986 */ /* 0x000fe2000c101924 */
[C---:B------:R-:W-:Y:S01]  /*14460*/  ISETP.GT.AND P6, PT, R0.reuse, 0xf8, P3 ;  /* 0x000000f80000780c */ /* 0x040fe20001fc4270 */
[-C--:B0-----:R-:W-:Y:S01]  /*14470*/  FMUL R11, R23, R2.reuse ;  /* 0x00000002170b7220 */ /* 0x081fe20000400000 */
[----:B------:R-:W-:Y:S01]  /*14480*/  ISETP.GT.AND P3, PT, R0, 0xf9, P3 ;  /* 0x000000f90000780c */ /* 0x000fe20001f64270 */
[-C--:B-1----:R-:W-:Y:S01]  /*14490*/  FMUL R13, R22, R2.reuse ;  /* 0x00000002160d7220 */ /* 0x082fe20000400000 */
[-C--:B--2---:R-:W-:Y:S02]  /*144a0*/  FMUL R3, R21, R2.reuse ;  /* 0x0000000215037220 */ /* 0x084fe40000400000 */
[----:B------:R0:W-:Y:S01]  /*144b0*/  @P0 STG.E desc[UR36][R4.64+0x3c0], R11 ;  /* 0x0003c00b04000986 */ /* 0x0001e2000c101924 */
[----:B---3--:R-:W-:-:S03]  /*144c0*/  FMUL R9, R20, R2 ;  /* 0x0000000214097220 */ /* 0x008fc60000400000 */
[----:B------:R1:W-:Y:S04]  /*144d0*/  @P1 STG.E desc[UR36][R4.64+0x3c4], R13 ;  /* 0x0003c40d04001986 */ /* 0x0003e8000c101924 */
[----:B------:R2:W-:Y:S01]  /*144e0*/  @P4 STG.E desc[UR36][R6.64+0x3c0], R3 ;  /* 0x0003c00306004986 */ /* 0x0005e2000c101924 */
[----:B------:R-:W-:Y:S01]  /*144f0*/  ISETP.GT.AND P4, PT, R0, 0xf8, P2 ;  /* 0x000000f80000780c */ /* 0x000fe20001784270 */
[----:B0-----:R-:W-:Y:S02]  /*14500*/  FMUL R11, R19, R2 ;  /* 0x00000002130b7220 */ /* 0x001fe40000400000 */
[----:B------:R-:W-:Y:S01]  /*14510*/  @P5 STG.E desc[UR36][R6.64+0x3c4], R9 ;  /* 0x0003c40906005986 */ /* 0x000fe2000c101924 */
[----:B------:R-:W-:Y:S01]  /*14520*/  USHF.L.U32 UR12, UR8, 0x9, URZ ;  /* 0x00000009080c7899 */ /* 0x000fe2000800063f */
[----:B------:R-:W-:-:S02]  /*14530*/  @P3 IMAD.MOV.U32 R10, RZ, RZ, R4 ;  /* 0x000000ffff0a3224 */ /* 0x000fc400078e0004 */
[-C--:B-1----:R-:W-:Y:S01]  /*14540*/  FMUL R13, R18, R2.reuse ;  /* 0x00000002120d7220 */ /* 0x082fe20000400000 */
[----:B------:R0:W-:Y:S01]  /*14550*/  @P6 STG.E desc[UR36][R4.64+0x3e0], R11 ;  /* 0x0003e00b04006986 */ /* 0x0001e2000c101924 */
[C---:B------:R-:W-:Y:S01]  /*14560*/  ISETP.GT.AND P1, PT, R17.reuse, 0x80, PT ;  /* 0x000000801100780c */ /* 0x040fe20003f24270 */
[----:B------:R-:W-:Y:S01]  /*14570*/  USHF.L.U64.HI UR11, UR8, 0x9, UR9 ;  /* 0x00000009080b7899 */ /* 0x000fe20008010209 */
[----:B------:R-:W-:Y:S01]  /*14580*/  ISETP.GT.AND P2, PT, R0, 0xf9, P2 ;  /* 0x000000f90000780c */ /* 0x000fe20001744270 */
[----:B--2---:R-:W-:Y:S01]  /*14590*/  FMUL R3, R14, R2 ;  /* 0x000000020e037220 */ /* 0x004fe20000400000 */
[----:B------:R-:W-:Y:S02]  /*145a0*/  ISETP.GT.AND P0, PT, R17, 0x88, PT ;  /* 0x000000881100780c */ /* 0x000fe40003f04270 */
[----:B0-----:R-:W-:Y:S02]  /*145b0*/  @P3 MOV R11, R5 ;  /* 0x00000005000b3202 */ /* 0x001fe40000000f00 */
[----:B------:R-:W-:-:S03]  /*145c0*/  MOV R9, UR12 ;  /* 0x0000000c00097c02 */ /* 0x000fc60008000f00 */
[----:B------:R0:W-:Y:S01]  /*145d0*/  @P3 STG.E desc[UR36][R10.64+0x3e4], R13 ;  /* 0x0003e40d0a003986 */ /* 0x0001e2000c101924 */
[----:B------:R-:W-:Y:S01]  /*145e0*/  ISETP.GT.AND P3, PT, R0, RZ, P1 ;  /* 0x000000ff0000720c */ /* 0x000fe20000f64270 */
[----:B------:R-:W-:Y:S01]  /*145f0*/  IMAD.U32 R17, RZ, RZ, UR11 ;  /* 0x0000000bff117e24 */ /* 0x000fe2000f8e00ff */
[C---:B------:R-:W-:Y:S01]  /*14600*/  IADD3 R8, P5, P6, R4.reuse, UR5, R9 ;  /* 0x0000000504087c10 */ /* 0x040fe2000febe009 */
[----:B------:R1:W-:Y:S01]  /*14610*/  @P4 STG.E desc[UR36][R6.64+0x3e0], R3 ;  /* 0x0003e00306004986 */ /* 0x0003e2000c101924 */
[----:B------:R-:W-:Y:S01]  /*14620*/  IADD3 R4, P4, R4, UR12, RZ ;  /* 0x0000000c04047c10 */ /* 0x000fe2000ff9e0ff */
[-C--:B------:R-:W-:Y:S01]  /*14630*/  FMUL R15, R12, R2.reuse ;  /* 0x000000020c0f7220 */ /* 0x080fe20000400000 */
[C---:B------:R-:W-:Y:S02]  /*14640*/  IADD3.X R9, R5.reuse, UR4, R17, P5, P6 ;  /* 0x0000000405097c10 */ /* 0x040fe4000afec411 */
[----:B------:R-:W-:Y:S02]  /*14650*/  ISETP.GT.AND P5, PT, R0, 0x1, P1 ;  /* 0x000000010000780c */ /* 0x000fe40000fa4270 */
[----:B------:R-:W-:Y:S01]  /*14660*/  IADD3.X R5, R5, UR11, RZ, P4, !PT ;  /* 0x0000000b05057c10 */ /* 0x000fe2000a7fe4ff */
[----:B0-----:R-:W-:Y:S01]  /*14670*/  FMUL R13, R24, R2 ;  /* 0x00000002180d7220 */ /* 0x001fe20000400000 */
[----:B------:R0:W-:Y:S01]  /*14680*/  @P2 STG.E desc[UR36][R6.64+0x3e4], R15 ;  /* 0x0003e40f06002986 */ /* 0x0001e2000c101924 */
[----:B------:R-:W-:-:S02]  /*14690*/  ISETP.GT.AND P2, PT, R0, RZ, P0 ;  /* 0x000000ff0000720c */ /* 0x000fc40000744270 */
[----:B------:R-:W-:Y:S01]  /*146a0*/  ISETP.GT.AND P4, PT, R0, 0x1, P0 ;  /* 0x000000010000780c */ /* 0x000fe20000784270 */
[----:B------:R2:W-:Y:S01]  /*146b0*/  @P3 STG.E desc[UR36][R4.64], R13 ;  /* 0x0000000d04003986 */ /* 0x0005e2000c101924 */
[----:B------:R-:W-:Y:S02]  /*146c0*/  IADD3 R10, P6, R4, UR5, RZ ;  /* 0x00000005040a7c10 */ /* 0x000fe4000ffde0ff */
[----:B------:R-:W-:Y:S01]  /*146d0*/  ISETP.GT.AND P3, PT, R0, 0x8, P1 ;  /* 0x000000080000780c */ /* 0x000fe20000f64270 */
[-C--:B------:R-:W-:Y:S01]  /*146e0*/  FMUL R25, R25, R2.reuse ;  /* 0x0000000219197220 */ /* 0x080fe20000400000 */
[----:B------:R-:W-:Y:S01]  /*146f0*/  IADD3.X R11, R5, UR4, RZ, P6, !PT ;  /* 0x00000004050b7c10 */ /* 0x000fe2000b7fe4ff */
[-C--:B-1----:R-:W-:Y:S01]  /*14700*/  FMUL R3, R26, R2.reuse ;  /* 0x000000021a037220 */ /* 0x082fe20000400000 */
[-C--:B------:R-:W-:Y:S01]  /*14710*/  FMUL R27, R27, R2.reuse ;  /* 0x000000021b1b7220 */ /* 0x080fe20000400000 */
[----:B0-----:R-:W-:Y:S01]  /*14720*/  FMUL R15, R28, R2 ;  /* 0x000000021c0f7220 */ /* 0x001fe20000400000 */
[----:B------:R-:W-:Y:S01]  /*14730*/  @P5 STG.E desc[UR36][R4.64+0x4], R25 ;  /* 0x0000041904005986 */ /* 0x000fe2000c101924 */
[----:B------:R-:W-:-:S03]  /*14740*/  ISETP.GT.AND P5, PT, R0, 0x9, P1 ;  /* 0x000000090000780c */ /* 0x000fc60000fa4270 */
[----:B------:R0:W-:Y:S01]  /*14750*/  @P2 STG.E desc[UR36][R10.64], R3 ;  /* 0x000000030a002986 */ /* 0x0001e2000c101924 */
[----:B------:R-:W-:-:S03]  /*14760*/  ISETP.GT.AND P2, PT, R0, 0x8, P0 ;  /* 0x000000080000780c */ /* 0x000fc60000744270 */
[----:B------:R1:W-:Y:S01]  /*14770*/  @P4 STG.E desc[UR36][R10.64+0x4], R27 ;  /* 0x0000041b0a004986 */ /* 0x0003e2000c101924 */
[----:B------:R-:W-:-:S03]  /*14780*/  FMUL R29, R29, R2 ;  /* 0x000000021d1d7220 */ /* 0x000fc60000400000 */
[----:B------:R-:W-:Y:S01]  /*14790*/  @P3 STG.E desc[UR36][R4.64+0x20], R15 ;  /* 0x0000200f04003986 */ /* 0x000fe2000c101924 */
[----:B------:R-:W-:Y:S01]  /*147a0*/  IADD3 R6, P3, R4, UR5, RZ ;  /* 0x0000000504067c10 */ /* 0x000fe2000ff7e0ff */
[----:B--2---:R-:W-:Y:S01]  /*147b0*/  FMUL R13, R30, R2 ;  /* 0x000000021e0d7220 */ /* 0x004fe20000400000 */
[C---:B------:R-:W-:Y:S02]  /*147c0*/  ISETP.GT.AND P6, PT, R0.reuse, 0x10, P0 ;  /* 0x000000100000780c */ /* 0x040fe400007c4270 */
[----:B------:R-:W-:Y:S01]  /*147d0*/  IADD3.X R7, R5, UR4, RZ, P3, !PT ;  /* 0x0000000405077c10 */ /* 0x000fe20009ffe4ff */
[----:B------:R-:W-:Y:S01]  /*147e0*/  @P5 STG.E desc[UR36][R4.64+0x24], R29 ;  /* 0x0000241d04005986 */ /* 0x000fe2000c101924 */
[C---:B------:R-:W-:Y:S02]  /*147f0*/  ISETP.GT.AND P4, PT, R0.reuse, 0x9, P0 ;  /* 0x000000090000780c */ /* 0x040fe40000784270 */
[C---:B------:R-:W-:Y:S01]  /*14800*/  ISETP.GT.AND P3, PT, R0.reuse, 0x10, P1 ;  /* 0x000000100000780c */ /* 0x040fe20000f64270 */
[----:B------:R2:W-:Y:S01]  /*14810*/  @P2 STG.E desc[UR36][R6.64+0x20], R13 ;  /* 0x0000200d06002986 */ /* 0x0005e2000c101924 */
[----:B------:R-:W-:-:S02]  /*14820*/  ISETP.GT.AND P5, PT, R0, 0x11, P1 ;  /* 0x000000110000780c */ /* 0x000fc40000fa4270 */
[----:B------:R-:W-:Y:S01]  /*14830*/  ISETP.GT.AND P2, PT, R0, 0x11, P0 ;  /* 0x000000110000780c */ /* 0x000fe20000744270 */
[-C--:B------:R-:W-:Y:S01]  /*14840*/  FMUL R31, R31, R2.reuse ;  /* 0x000000021f1f7220 */ /* 0x080fe20000400000 */
[-C--:B0-----:R-:W-:Y:S01]  /*14850*/  FMUL R3, R32, R2.reuse ;  /* 0x0000000220037220 */ /* 0x081fe20000400000 */
[-C--:B------:R-:W-:Y:S01]  /*14860*/  FMUL R33, R33, R2.reuse ;  /* 0x0000000221217220 */ /* 0x080fe20000400000 */
[----:B-1----:R-:W-:Y:S01]  /*14870*/  FMUL R11, R34, R2 ;  /* 0x00000002220b7220 */ /* 0x002fe20000400000 */
[----:B--2---:R-:W-:Y:S02]  /*14880*/  @P6 MOV R6, R8 ;  /* 0x0000000800066202 */ /* 0x004fe40000000f00 */
[----:B------:R-:W-:Y:S01]  /*14890*/  @P6 MOV R7, R9 ;  /* 0x0000000900076202 */ /* 0x000fe20000000f00 */
[----:B------:R-:W-:Y:S01]  /*148a0*/  @P4 STG.E desc[UR36][R8.64+0x24], R31 ;  /* 0x0000241f08004986 */ /* 0x000fe2000c101924 */
[----:B------:R-:W-:-:S03]  /*148b0*/  FMUL R35, R35, R2 ;  /* 0x0000000223237220 */ /* 0x000fc60000400000 */
[----:B------:R-:W-:Y:S04]  /*148c0*/  @P3 STG.E desc[UR36][R4.64+0x40], R3 ;  /* 0x0000400304003986 */ /* 0x000fe8000c101924 */
[----:B------:R-:W-:Y:S01]  /*148d0*/  @P5 STG.E desc[UR36][R4.64+0x44], R33 ;  /* 0x0000442104005986 */ /* 0x000fe2000c101924 */
[----:B------:R-:W-:-:S03]  /*148e0*/  ISETP.GT.AND P5, PT, R0, 0x18, P0 ;  /* 0x000000180000780c */ /* 0x000fc600007a4270 */
[----:B------:R0:W-:Y:S01]  /*148f0*/  @P6 STG.E desc[UR36][R6.64+0x40], R11 ;  /* 0x0000400b06006986 */ /* 0x0001e2000c101924 */
[C---:B------:R-:W-:Y:S02]  /*14900*/  ISETP.GT.AND P3, PT, R0.reuse, 0x18, P1 ;  /* 0x000000180000780c */ /* 0x040fe40000f64270 */
[----:B------:R-:W-:Y:S01]  /*14910*/  ISETP.GT.AND P4, PT, R0, 0x19, P1 ;  /* 0x000000190000780c */ /* 0x000fe20000f84270 */
[----:B0-----:R-:W-:Y:S01]  /*14920*/  @P2 IMAD.MOV.U32 R6, RZ, RZ, R8 ;  /* 0x000000ffff062224 */ /* 0x001fe200078e0008 */
[----:B------:R-:W-:-:S05]  /*14930*/  @P2 MOV R7, R9 ;  /* 0x0000000900072202 */ /* 0x000fca0000000f00 */
[----:B------:R0:W-:Y:S01]  /*14940*/  @P2 STG.E desc[UR36][R6.64+0x44], R35 ;  /* 0x0000442306002986 */ /* 0x0001e2000c101924 */
[----:B------:R-:W-:Y:S01]  /*14950*/  ISETP.GT.AND P2, PT, R0, 0x19, P0 ;  /* 0x000000190000780c */ /* 0x000fe20000744270 */
[-C--:B------:R-:W-:Y:S01]  /*14960*/  FMUL R13, R36, R2.reuse ;  /* 0x00000002240d7220 */ /* 0x080fe20000400000 */
[-C--:B------:R-:W-:Y:S01]  /*14970*/  FMUL R37, R37, R2.reuse ;  /* 0x0000000225257220 */ /* 0x080fe20000400000 */
[----:B------:R-:W-:Y:S01]  /*14980*/  FMUL R3, R38, R2 ;  /* 0x0000000226037220 */ /* 0x000fe20000400000 */
[C---:B------:R-:W-:Y:S02]  /*14990*/  ISETP.GT.AND P6, PT, R0.reuse, 0x21, P1 ;  /* 0x000000210000780c */ /* 0x040fe40000fc4270 */
[----:B------:R-:W-:Y:S01]  /*149a0*/  @P3 STG.E desc[UR36][R4.64+0x60], R13 ;  /* 0x0000600d04003986 */ /* 0x000fe2000c101924 */
[----:B0-----:R-:W-:Y:S01]  /*149b0*/  @P5 MOV R6, R8 ;  /* 0x0000000800065202 */ /* 0x001fe20000000f00 */
[----:B------:R-:W-:Y:S02]  /*149c0*/  @P5 IMAD.MOV.U32 R7, RZ, RZ, R9 ;  /* 0x000000ffff075224 */ /* 0x000fe400078e0009 */
[----:B------:R-:W-:Y:S01]  /*149d0*/  @P4 STG.E desc[UR36][R4.64+0x64], R37 ;  /* 0x0000642504004986 */ /* 0x000fe2000c101924 */
[C---:B------:R-:W-:Y:S01]  /*149e0*/  ISETP.GT.AND P3, PT, R0.reuse, 0x20, P1 ;  /* 0x000000200000780c */ /* 0x040fe20000f64270 */
[-C--:B------:R-:W-:Y:S01]  /*149f0*/  FMUL R39, R39, R2.reuse ;  /* 0x0000000227277220 */ /* 0x080fe20000400000 */
[----:B------:R-:W-:Y:S01]  /*14a00*/  ISETP.GT.AND P4, PT, R0, 0x20, P0 ;  /* 0x000000200000780c */ /* 0x000fe20000784270 */
[----:B------:R0:W-:Y:S01]  /*14a10*/  @P5 STG.E desc[UR36][R6.64+0x60], R3 ;  /* 0x0000600306005986 */ /* 0x0001e2000c101924 */
[-C--:B------:R-:W-:Y:S01]  /*14a20*/  FMUL R11, R40, R2.reuse ;  /* 0x00000002280b7220 */ /* 0x080fe20000400000 */
[----:B------:R-:W-:Y:S01]  /*14a30*/  FMUL R41, R41, R2 ;  /* 0x0000000229297220 */ /* 0x000fe20000400000 */
[----:B0-----:R-:W-:-:S02]  /*14a40*/  @P2 MOV R6, R8 ;  /* 0x0000000800062202 */ /* 0x001fc40000000f00 */
[----:B------:R-:W-:-:S05]  /*14a50*/  @P2 MOV R7, R9 ;  /* 0x0000000900072202 */ /* 0x000fca0000000f00 */
[----:B------:R0:W-:Y:S01]  /*14a60*/  @P2 STG.E desc[UR36][R6.64+0x64], R39 ;  /* 0x0000642706002986 */ /* 0x0001e2000c101924 */
[----:B------:R-:W-:Y:S01]  /*14a70*/  ISETP.GT.AND P2, PT, R0, 0x21, P0 ;  /* 0x000000210000780c */ /* 0x000fe20000744270 */
[----:B------:R-:W-:Y:S01]  /*14a80*/  FMUL R13, R42, R2 ;  /* 0x000000022a0d7220 */ /* 0x000fe20000400000 */
[C---:B------:R-:W-:Y:S01]  /*14a90*/  ISETP.GT.AND P5, PT, R0.reuse, 0x29, P1 ;  /* 0x000000290000780c */ /* 0x040fe20000fa4270 */
[----:B------:R1:W-:Y:S01]  /*14aa0*/  @P3 STG.E desc[UR36][R4.64+0x80], R11 ;  /* 0x0000800b04003986 */ /* 0x0003e2000c101924 */
[----:B------:R-:W-:-:S03]  /*14ab0*/  ISETP.GT.AND P3, PT, R0, 0x28, P1 ;  /* 0x000000280000780c */ /* 0x000fc60000f64270 */
[----:B------:R-:W-:Y:S01]  /*14ac0*/  @P6 STG.E desc[UR36][R4.64+0x84], R41 ;  /* 0x0000842904006986 */ /* 0x000fe2000c101924 */
[----:B------:R-:W-:Y:S01]  /*14ad0*/  ISETP.GT.AND P6, PT, R0, 0x28, P0 ;  /* 0x000000280000780c */ /* 0x000fe200007c4270 */
[----:B0-----:R-:W-:Y:S01]  /*14ae0*/  @P4 IMAD.MOV.U32 R6, RZ, RZ, R8 ;  /* 0x000000ffff064224 */ /* 0x001fe200078e0008 */
[----:B------:R-:W-:Y:S01]  /*14af0*/  @P4 MOV R7, R9 ;  /* 0x0000000900074202 */ /* 0x000fe20000000f00 */
[-C--:B------:R-:W-:Y:S01]  /*14b00*/  FMUL R43, R43, R2.reuse ;  /* 0x000000022b2b7220 */ /* 0x080fe20000400000 */
[----:B------:R-:W-:-:S03]  /*14b10*/  FMUL R45, R45, R2 ;  /* 0x000000022d2d7220 */ /* 0x000fc60000400000 */
[----:B------:R0:W-:Y:S01]  /*14b20*/  @P4 STG.E desc[UR36][R6.64+0x80], R13 ;  /* 0x0000800d06004986 */ /* 0x0001e2000c101924 */
[----:B------:R-:W-:Y:S01]  /*14b30*/  ISETP.GT.AND P4, PT, R0, 0x29, P0 ;  /* 0x000000290000780c */ /* 0x000fe20000784270 */
[-C--:B------:R-:W-:Y:S01]  /*14b40*/  FMUL R3, R44, R2.reuse ;  /* 0x000000022c037220 */ /* 0x080fe20000400000 */
[----:B-1----:R-:W-:Y:S01]  /*14b50*/  FMUL R11, R46, R2 ;  /* 0x000000022e0b7220 */ /* 0x002fe20000400000 */
[----:B0-----:R-:W-:Y:S01]  /*14b60*/  @P2 MOV R6, R8 ;  /* 0x0000000800062202 */ /* 0x001fe20000000f00 */
[----:B------:R-:W-:-:S05]  /*14b70*/  @P2 IMAD.MOV.U32 R7, RZ, RZ, R9 ;  /* 0x000000ffff072224 */ /* 0x000fca00078e0009 */
[----:B------:R0:W-:Y:S04]  /*14b80*/  @P2 STG.E desc[UR36][R6.64+0x84], R43 ;  /* 0x0000842b06002986 */ /* 0x0001e8000c101924 */
[----:B------:R-:W-:Y:S01]  /*14b90*/  @P5 STG.E desc[UR36][R4.64+0xa4], R45 ;  /* 0x0000a42d04005986 */ /* 0x000fe2000c101924 */
[----:B------:R-:W-:-:S03]  /*14ba0*/  ISETP.GT.AND P5, PT, R0, 0x31, P1 ;  /* 0x000000310000780c */ /* 0x000fc60000fa4270 */
[----:B------:R1:W-:Y:S01]  /*14bb0*/  @P3 STG.E desc[UR36][R4.64+0xa0], R3 ;  /* 0x0000a00304003986 */ /* 0x0003e2000c101924 */
[C---:B------:R-:W-:Y:S02]  /*14bc0*/  ISETP.GT.AND P3, PT, R0.reuse, 0x30, P0 ;  /* 0x000000300000780c */ /* 0x040fe40000764270 */
[----:B0-----:R-:W-:Y:S02]  /*14bd0*/  @P6 MOV R6, R8 ;  /* 0x0000000800066202 */ /* 0x001fe40000000f00 */
[-C--:B------:R-:W-:Y:S02]  /*14be0*/  @P6 MOV R7, R9.reuse ;  /* 0x0000000900076202 */ /* 0x080fe40000000f00 */
[C---:B------:R-:W-:Y:S01]  /*14bf0*/  ISETP.GT.AND P2, PT, R0.reuse, 0x30, P1 ;  /* 0x000000300000780c */ /* 0x040fe20000f44270 */
[-C--:B------:R-:W-:Y:S02]  /*14c00*/  FMUL R47, R47, R2.reuse ;  /* 0x000000022f2f7220 */ /* 0x080fe40000400000 */
[----:B------:R0:W-:Y:S01]  /*14c10*/  @P6 STG.E desc[UR36][R6.64+0xa0], R11 ;  /* 0x0000a00b06006986 */ /* 0x0001e2000c101924 */
[-C--:B------:R-:W-:Y:S01]  /*14c20*/  FMUL R49, R49, R2.reuse ;  /* 0x0000000231317220 */ /* 0x080fe20000400000 */
[----:B------:R-:W-:Y:S01]  /*14c30*/  ISETP.GT.AND P6, PT, R0, 0x31, P0 ;  /* 0x000000310000780c */ /* 0x000fe200007c4270 */
[-C--:B------:R-:W-:Y:S01]  /*14c40*/  FMUL R13, R48, R2.reuse ;  /* 0x00000002300d7220 */ /* 0x080fe20000400000 */
[----:B-1----:R-:W-:Y:S01]  /*14c50*/  FMUL R3, R50, R2 ;  /* 0x0000000232037220 */ /* 0x002fe20000400000 */
[----:B0-----:R-:W-:Y:S01]  /*14c60*/  @P4 IMAD.MOV.U32 R6, RZ, RZ, R8 ;  /* 0x000000ffff064224 */ /* 0x001fe200078e0008 */
[----:B------:R-:W-:-:S05]  /*14c70*/  @P4 MOV R7, R9 ;  /* 0x0000000900074202 */ /* 0x000fca0000000f00 */
[----:B------:R0:W-:Y:S04]  /*14c80*/  @P4 STG.E desc[UR36][R6.64+0xa4], R47 ;  /* 0x0000a42f06004986 */ /* 0x0001e8000c101924 */
[----:B------:R-:W-:Y:S01]  /*14c90*/  @P5 STG.E desc[UR36][R4.64+0xc4], R49 ;  /* 0x0000c43104005986 */ /* 0x000fe2000c101924 */
[C---:B------:R-:W-:Y:S02]  /*14ca0*/  ISETP.GT.AND P5, PT, R0.reuse, 0x38, P0 ;  /* 0x000000380000780c */ /* 0x040fe400007a4270 */
[C---:B------:R-:W-:Y:S01]  /*14cb0*/  ISETP.GT.AND P4, PT, R0.reuse, 0x38, P1 ;  /* 0x000000380000780c */ /* 0x040fe20000f84270 */
[----:B------:R1:W-:Y:S01]  /*14cc0*/  @P2 STG.E desc[UR36][R4.64+0xc0], R13 ;  /* 0x0000c00d04002986 */ /* 0x0003e2000c101924 */
[----:B0-----:R-:W-:Y:S01]  /*14cd0*/  @P3 MOV R6, R8 ;  /* 0x0000000800063202 */ /* 0x001fe20000000f00 */
[----:B------:R-:W-:Y:S01]  /*14ce0*/  @P3 IMAD.MOV.U32 R7, RZ, RZ, R9 ;  /* 0x000000ffff073224 */ /* 0x000fe200078e0009 */
[----:B------:R-:W-:Y:S01]  /*14cf0*/  ISETP.GT.AND P2, PT, R0, 0x39, P1 ;  /* 0x000000390000780c */ /* 0x000fe20000f44270 */
[----:B------:R-:W-:-:S03]  /*14d00*/  FMUL R51, R51, R2 ;  /* 0x0000000233337220 */ /* 0x000fc60000400000 */
[----:B------:R0:W-:Y:S01]  /*14d10*/  @P3 STG.E desc[UR36][R6.64+0xc0], R3 ;  /* 0x0000c00306003986 */ /* 0x0001e2000c101924 */
[----:B------:R-:W-:Y:S01]  /*14d20*/  ISETP.GT.AND P3, PT, R0, 0x39, P0 ;  /* 0x000000390000780c */ /* 0x000fe20000764270 */
[-C--:B------:R-:W-:Y:S01]  /*14d30*/  FMUL R11, R52, R2.reuse ;  /* 0x00000002340b7220 */ /* 0x080fe20000400000 */
[-C--:B------:R-:W-:Y:S01]  /*14d40*/  FMUL R53, R53, R2.reuse ;  /* 0x0000000235357220 */ /* 0x080fe20000400000 */
[----:B-1----:R-:W-:Y:S01]  /*14d50*/  FMUL R13, R54, R2 ;  /* 0x00000002360d7220 */ /* 0x002fe20000400000 */
[----:B0-----:R-:W-:Y:S02]  /*14d60*/  @P6 MOV R6, R8 ;  /* 0x0000000800066202 */ /* 0x001fe40000000f00 */
[----:B------:R-:W-:-:S05]  /*14d70*/  @P6 MOV R7, R9 ;  /* 0x0000000900076202 */ /* 0x000fca0000000f00 */
[----:B------:R0:W-:Y:S01]  /*14d80*/  @P6 STG.E desc[UR36][R6.64+0xc4], R51 ;  /* 0x0000c43306006986 */ /* 0x0001e2000c101924 */
[C---:B------:R-:W-:Y:S01]  /*14d90*/  ISETP.GT.AND P6, PT, R0.reuse, 0x41, P1 ;  /* 0x000000410000780c */ /* 0x040fe20000fc4270 */
[----:B------:R-:W-:Y:S02]  /*14da0*/  FMUL R55, R55, R2 ;  /* 0x0000000237377220 */ /* 0x000fe40000400000 */
[----:B------:R-:W-:Y:S01]  /*14db0*/  @P4 STG.E desc[UR36][R4.64+0xe0], R11 ;  /* 0x0000e00b04004986 */ /* 0x000fe2000c101924 */
[----:B------:R-:W-:-:S03]  /*14dc0*/  ISETP.GT.AND P4, PT, R0, 0x40, P1 ;  /* 0x000000400000780c */ /* 0x000fc60000f84270 */
[----:B------:R-:W-:Y:S01]  /*14dd0*/  @P2 STG.E desc[UR36][R4.64+0xe4], R53 ;  /* 0x0000e43504002986 */ /* 0x000fe2000c101924 */
[----:B0-----:R-:W-:Y:S01]  /*14de0*/  @P5 IMAD.MOV.U32 R6, RZ, RZ, R8 ;  /* 0x000000ffff065224 */ /* 0x001fe200078e0008 */
[----:B------:R-:W-:Y:S02]  /*14df0*/  @P5 MOV R7, R9 ;  /* 0x0000000900075202 */ /* 0x000fe40000000f00 */
[----:B------:R-:W-:-:S03]  /*14e00*/  ISETP.GT.AND P2, PT, R0, 0x40, P0 ;  /* 0x000000400000780c */ /* 0x000fc60000744270 */
[----:B------:R0:W-:Y:S01]  /*14e10*/  @P5 STG.E desc[UR36][R6.64+0xe0], R13 ;  /* 0x0000e00d06005986 */ /* 0x0001e2000c101924 */
[-C--:B------:R-:W-:Y:S01]  /*14e20*/  FMUL R57, R57, R2.reuse ;  /* 0x0000000239397220 */ /* 0x080fe20000400000 */
[----:B------:R-:W-:Y:S01]  /*14e30*/  FMUL R3, R56, R2 ;  /* 0x0000000238037220 */ /* 0x000fe20000400000 */
[----:B0-----:R-:W-:Y:S01]  /*14e40*/  @P3 MOV R6, R8 ;  /* 0x0000000800063202 */ /* 0x001fe20000000f00 */
[----:B------:R-:W-:-:S05]  /*14e50*/  @P3 IMAD.MOV.U32 R7, RZ, RZ, R9 ;  /* 0x000000ffff073224 */ /* 0x000fca00078e0009 */
[----:B------:R0:W-:Y:S01]  /*14e60*/  @P3 STG.E desc[UR36][R6.64+0xe4], R55 ;  /* 0x0000e43706003986 */ /* 0x0001e2000c101924 */
[----:B------:R-:W-:Y:S01]  /*14e70*/  ISETP.GT.AND P3, PT, R0, 0x41, P0 ;  /* 0x000000410000780c */ /* 0x000fe20000764270 */
[----:B------:R-:W-:Y:S02]  /*14e80*/  FMUL R11, R58, R2 ;  /* 0x000000023a0b7220 */ /* 0x000fe40000400000 */
        /* <DEDUP_REMOVED lines=9> */
[----:B------:R-:W-:Y:S01]  /*14f20*/  ISETP.GT.AND P2, PT, R0, 0x49, P0 ;  /* 0x000000490000780c */ /* 0x000fe20000744270 */
[-C--:B------:R-:W-:Y:S01]  /*14f30*/  FMUL R61, R61, R2.reuse ;  /* 0x000000023d3d7220 */ /* 0x080fe20000400000 */
[-C--:B------:R-:W-:Y:S01]  /*14f40*/  FMUL R13, R60, R2.reuse ;  /* 0x000000023c0d7220 */ /* 0x080fe20000400000 */
[----:B-1----:R-:W-:Y:S01]  /*14f50*/  FMUL R3, R62, R2 ;  /* 0x000000023e037220 */ /* 0x002fe20000400000 */
[----:B0-----:R-:W-:Y:S01]  /*14f60*/  @P3 IMAD.MOV.U32 R6, RZ, RZ, R8 ;  /* 0x000000ffff063224 */ /* 0x001fe200078e0008 */
[----:B------:R-:W-:-:S05]  /*14f70*/  @P3 MOV R7, R9 ;  /* 0x0000000900073202 */ /* 0x000fca0000000f00 */
[----:B------:R0:W-:Y:S01]  /*14f80*/  @P3 STG.E desc[UR36][R6.64+0x104], R59 ;  /* 0x0001043b06003986 */ /* 0x0001e2000c101924 */
[----:B------:R-:W-:-:S03]  /*14f90*/  FMUL R63, R63, R2 ;  /* 0x000000023f3f7220 */ /* 0x000fc60000400000 */
[----:B------:R-:W-:Y:S01]  /*14fa0*/  @P4 STG.E desc[UR36][R4.64+0x124], R61 ;  /* 0x0001243d04004986 */ /* 0x000fe2000c101924 */
[----:B------:R-:W-:-:S03]  /*14fb0*/  ISETP.GT.AND P4, PT, R0, 0x51, P1 ;  /* 0x000000510000780c */ /* 0x000fc60000f84270 */
[----:B------:R-:W-:Y:S01]  /*14fc0*/  @P5 STG.E desc[UR36][R4.64+0x120], R13 ;  /* 0x0001200d04005986 */ /* 0x000fe2000c101924 */
[----:B0-----:R-:W-:Y:S01]  /*14fd0*/  @P6 MOV R6, R8 ;  /* 0x0000000800066202 */ /* 0x001fe20000000f00 */
[----:B------:R-:W-:Y:S01]  /*14fe0*/  @P6 IMAD.MOV.U32 R7, RZ, RZ, R9 ;  /* 0x000000ffff076224 */ /* 0x000fe200078e0009 */
[----:B------:R-:W-:-:S04]  /*14ff0*/  ISETP.GT.AND P5, PT, R0, 0x50, P0 ;  /* 0x000000500000780c */ /* 0x000fc800007a4270 */
[----:B------:R0:W-:Y:S01]  /*15000*/  @P6 STG.E desc[UR36][R6.64+0x120], R3 ;  /* 0x0001200306006986 */ /* 0x0001e2000c101924 */
[----:B------:R-:W-:Y:S01]  /*15010*/  ISETP.GT.AND P3, PT, R0, 0x50, P1 ;  /* 0x000000500000780c */ /* 0x000fe20000f64270 */
[----:B------:R-:W-:Y:S01]  /*15020*/  FMUL R65, R65, R2 ;  /* 0x0000000241417220 */ /* 0x000fe20000400000 */
[----:B0-----:R-:W-:Y:S02]  /*15030*/  @P2 MOV R6, R8 ;  /* 0x0000000800062202 */ /* 0x001fe40000000f00 */
[----:B------:R-:W-:-:S05]  /*15040*/  @P2 MOV R7, R9 ;  /* 0x0000000900072202 */ /* 0x000fca0000000f00 */
[----:B------:R0:W-:Y:S01]  /*15050*/  @P2 STG.E desc[UR36][R6.64+0x124], R63 ;  /* 0x0001243f06002986 */ /* 0x0001e2000c101924 */
[----:B------:R-:W-:Y:S01]  /*15060*/  ISETP.GT.AND P2, PT, R0, 0x51, P0 ;  /* 0x000000510000780c */ /* 0x000fe20000744270 */
[-C--:B------:R-:W-:Y:S02]  /*15070*/  FMUL R11, R64, R2.reuse ;  /* 0x00000002400b7220 */ /* 0x080fe40000400000 */
[----:B------:R-:W-:Y:S01]  /*15080*/  @P4 STG.E desc[UR36][R4.64+0x144], R65 ;  /* 0x0001444104004986 */ /* 0x000fe2000c101924 */
[----:B------:R-:W-:Y:S01]  /*15090*/  ISETP.GT.AND P4, PT, R0, 0x58, P0 ;  /* 0x000000580000780c */ /* 0x000fe20000784270 */
[-C--:B------:R-:W-:Y:S01]  /*150a0*/  FMUL R13, R66, R2.reuse ;  /* 0x00000002420d7220 */ /* 0x080fe20000400000 */
[C---:B------:R-:W-:Y:S01]  /*150b0*/  ISETP.GT.AND P6, PT, R0.reuse, 0x59, P1 ;  /* 0x000000590000780c */ /* 0x040fe20000fc4270 */
[----:B------:R1:W-:Y:S01]  /*150c0*/  @P3 STG.E desc[UR36][R4.64+0x140], R11 ;  /* 0x0001400b04003986 */ /* 0x0003e2000c101924 */
[----:B------:R-:W-:Y:S01]  /*150d0*/  ISETP.GT.AND P3, PT, R0, 0x58, P1 ;  /* 0x000000580000780c */ /* 0x000fe20000f64270 */
[----:B0-----:R-:W-:Y:S01]  /*150e0*/  @P5 IMAD.MOV.U32 R6, RZ, RZ, R8 ;  /* 0x000000ffff065224 */ /* 0x001fe200078e0008 */
[----:B------:R-:W-:Y:S01]  /*150f0*/  @P5 MOV R7, R9 ;  /* 0x0000000900075202 */ /* 0x000fe20000000f00 */
[----:B------:R-:W-:-:S04]  /*15100*/  FMUL R67, R67, R2 ;  /* 0x0000000243437220 */ /* 0x000fc80000400000 */
[----:B------:R0:W-:Y:S01]  /*15110*/  @P5 STG.E desc[UR36][R6.64+0x140], R13 ;  /* 0x0001400d06005986 */ /* 0x0001e2000c101924 */
[-C--:B------:R-:W-:Y:S01]  /*15120*/  FMUL R3, R68, R2.reuse ;  /* 0x0000000244037220 */ /* 0x080fe20000400000 */
[-C--:B------:R-:W-:Y:S01]  /*15130*/  FMUL R69, R69, R2.reuse ;  /* 0x0000000245457220 */ /* 0x080fe20000400000 */
[----:B-1----:R-:W-:Y:S01]  /*15140*/  FMUL R11, R70, R2 ;  /* 0x00000002460b7220 */ /* 0x002fe20000400000 */
[----:B0-----:R-:W-:Y:S01]  /*15150*/  @P2 MOV R6, R8 ;  /* 0x0000000800062202 */ /* 0x001fe20000000f00 */
[----:B------:R-:W-:-:S05]  /*15160*/  @P2 IMAD.MOV.U32 R7, RZ, RZ, R9 ;  /* 0x000000ffff072224 */ /* 0x000fca00078e0009 */
[----:B------:R0:W-:Y:S01]  /*15170*/  @P2 STG.E desc[UR36][R6.64+0x144], R67 ;  /* 0x0001444306002986 */ /* 0x0001e2000c101924 */
[----:B------:R-:W-:-:S03]  /*15180*/  ISETP.GT.AND P2, PT, R0, 0x59, P0 ;  /* 0x000000590000780c */ /* 0x000fc60000744270 */
[----:B------:R-:W-:Y:S04]  /*15190*/  @P3 STG.E desc[UR36][R4.64+0x160], R3 ;  /* 0x0001600304003986 */ /* 0x000fe8000c101924 */
[----:B------:R-:W-:Y:S01]  /*151a0*/  @P6 STG.E desc[UR36][R4.64+0x164], R69 ;  /* 0x0001644504006986 */ /* 0x000fe2000c101924 */
[----:B0-----:R-:W-:Y:S02]  /*151b0*/  @P4 MOV R6, R8 ;  /* 0x0000000800064202 */ /* 0x001fe40000000f00 */
[----:B------:R-:W-:-:S05]  /*151c0*/  @P4 MOV R7, R9 ;  /* 0x0000000900074202 */ /* 0x000fca0000000f00 */
[----:B------:R0:W-:Y:S01]  /*151d0*/  @P4 STG.E desc[UR36][R6.64+0x160], R11 ;  /* 0x0001600b06004986 */ /* 0x0001e2000c101924 */
[C---:B------:R-:W-:Y:S02]  /*151e0*/  ISETP.GT.AND P4, PT, R0.reuse, 0x60, P0 ;  /* 0x000000600000780c */ /* 0x040fe40000784270 */
[C---:B------:R-:W-:Y:S02]  /*151f0*/  ISETP.GT.AND P5, PT, R0.reuse, 0x61, P1 ;  /* 0x000000610000780c */ /* 0x040fe40000fa4270 */
[C---:B------:R-:W-:Y:S01]  /*15200*/  ISETP.GT.AND P3, PT, R0.reuse, 0x60, P1 ;  /* 0x000000600000780c */ /* 0x040fe20000f64270 */
[-C--:B------:R-:W-:Y:S01]  /*15210*/  FMUL R71, R71, R2.reuse ;  /* 0x0000000247477220 */ /* 0x080fe20000400000 */
[----:B------:R-:W-:Y:S01]  /*15220*/  ISETP.GT.AND P6, PT, R0, 0x61, P0 ;  /* 0x000000610000780c */ /* 0x000fe200007c4270 */
[-C--:B------:R-:W-:Y:S01]  /*15230*/  FMUL R73, R73, R2.reuse ;  /* 0x0000000249497220 */ /* 0x080fe20000400000 */
[----:B0-----:R-:W-:Y:S01]  /*15240*/  @P2 IMAD.MOV.U32 R6, RZ, RZ, R8 ;  /* 0x000000ffff062224 */ /* 0x001fe200078e0008 */
[----:B------:R-:W-:Y:S01]  /*15250*/  @P2 MOV R7, R9 ;  /* 0x0000000900072202 */ /* 0x000fe20000000f00 */
[-C--:B------:R-:W-:Y:S01]  /*15260*/  FMUL R13, R72, R2.reuse ;  /* 0x00000002480d7220 */ /* 0x080fe20000400000 */
[----:B------:R-:W-:-:S03]  /*15270*/  FMUL R3, R74, R2 ;  /* 0x000000024a037220 */ /* 0x000fc60000400000 */
        /* <DEDUP_REMOVED lines=15> */
[-C--:B------:R-:W-:Y:S01]  /*15370*/  FMUL R11, R76, R2.reuse ;  /* 0x000000024c0b7220 */ /* 0x080fe20000400000 */
[----:B------:R-:W-:Y:S01]  /*15380*/  FMUL R13, R78, R2 ;  /* 0x000000024e0d7220 */ /* 0x000fe20000400000 */
[----:B------:R-:W-:Y:S01]  /*15390*/  @P5 STG.E desc[UR36][R4.64+0x1a4], R77 ;  /* 0x0001a44d04005986 */ /* 0x000fe2000c101924 */
[C---:B------:R-:W-:Y:S02]  /*153a0*/  ISETP.GT.AND P5, PT, R0.reuse, 0x70, P0 ;  /* 0x000000700000780c */ /* 0x040fe400007a4270 */
[----:B------:R-:W-:Y:S01]  /*153b0*/  ISETP.GT.AND P4, PT, R0, 0x70, P1 ;  /* 0x000000700000780c */ /* 0x000fe20000f84270 */
[----:B------:R1:W-:Y:S01]  /*153c0*/  @P2 STG.E desc[UR36][R4.64+0x1a0], R11 ;  /* 0x0001a00b04002986 */ /* 0x0003e2000c101924 */
[----:B0-----:R-:W-:Y:S01]  /*153d0*/  @P3 IMAD.MOV.U32 R6, RZ, RZ, R8 ;  /* 0x000000ffff063224 */ /* 0x001fe200078e0008 */
[----:B------:R-:W-:-:S02]  /*153e0*/  @P3 MOV R7, R9 ;  /* 0x0000000900073202 */ /* 0x000fc40000000f00 */
[C---:B------:R-:W-:Y:S01]  /*153f0*/  ISETP.GT.AND P2, PT, R0.reuse, 0x71, P1 ;  /* 0x000000710000780c */ /* 0x040fe20000f44270 */
[-C--:B------:R-:W-:Y:S02]  /*15400*/  FMUL R79, R79, R2.reuse ;  /* 0x000000024f4f7220 */ /* 0x080fe40000400000 */
[----:B------:R0:W-:Y:S01]  /*15410*/  @P3 STG.E desc[UR36][R6.64+0x1a0], R13 ;  /* 0x0001a00d06003986 */ /* 0x0001e2000c101924 */
[----:B------:R-:W-:Y:S01]  /*15420*/  ISETP.GT.AND P3, PT, R0, 0x71, P0 ;  /* 0x000000710000780c */ /* 0x000fe20000764270 */
[-C--:B------:R-:W-:Y:S01]  /*15430*/  FMUL R3, R80, R2.reuse ;  /* 0x0000000250037220 */ /* 0x080fe20000400000 */
[-C--:B------:R-:W-:Y:S01]  /*15440*/  FMUL R81, R81, R2.reuse ;  /* 0x0000000251517220 */ /* 0x080fe20000400000 */
[----:B-1----:R-:W-:Y:S01]  /*15450*/  FMUL R11, R82, R2 ;  /* 0x00000002520b7220 */ /* 0x002fe20000400000 */
[----:B0-----:R-:W-:Y:S01]  /*15460*/  @P6 MOV R6, R8 ;  /* 0x0000000800066202 */ /* 0x001fe20000000f00 */
[----:B------:R-:W-:-:S05]  /*15470*/  @P6 IMAD.MOV.U32 R7, RZ, RZ, R9 ;  /* 0x000000ffff076224 */ /* 0x000fca00078e0009 */
[----:B------:R0:W-:Y:S01]  /*15480*/  @P6 STG.E desc[UR36][R6.64+0x1a4], R79 ;  /* 0x0001a44f06006986 */ /* 0x0001e2000c101924 */
[----:B------:R-:W-:Y:S01]  /*15490*/  ISETP.GT.AND P6, PT, R0, 0x79, P1 ;  /* 0x000000790000780c */ /* 0x000fe20000fc4270 */
[----:B------:R-:W-:Y:S02]  /*154a0*/  FMUL R83, R83, R2 ;  /* 0x0000000253537220 */ /* 0x000fe40000400000 */
[----:B------:R-:W-:Y:S04]  /*154b0*/  @P4 STG.E desc[UR36][R4.64+0x1c0], R3 ;  /* 0x0001c00304004986 */ /* 0x000fe8000c101924 */
[----:B------:R-:W-:Y:S01]  /*154c0*/  @P2 STG.E desc[UR36][R4.64+0x1c4], R81 ;  /* 0x0001c45104002986 */ /* 0x000fe2000c101924 */
[----:B0-----:R-:W-:Y:S02]  /*154d0*/  @P5 MOV R6, R8 ;  /* 0x0000000800065202 */ /* 0x001fe40000000f00 */
[----:B------:R-:W-:-:S02]  /*154e0*/  @P5 MOV R7, R9 ;  /* 0x0000000900075202 */ /* 0x000fc40000000f00 */
[----:B------:R-:W-:-:S03]  /*154f0*/  ISETP.GT.AND P2, PT, R0, 0x78, P0 ;  /* 0x000000780000780c */ /* 0x000fc60000744270 */
[----:B------:R0:W-:Y:S01]  /*15500*/  @P5 STG.E desc[UR36][R6.64+0x1c0], R11 ;  /* 0x0001c00b06005986 */ /* 0x0001e2000c101924 */
[----:B------:R-:W-:Y:S01]  /*15510*/  ISETP.GT.AND P4, PT, R0, 0x78, P1 ;  /* 0x000000780000780c */ /* 0x000fe20000f84270 */
[----:B------:R-:W-:Y:S01]  /*15520*/  FMUL R85, R85, R2 ;  /* 0x0000000255557220 */ /* 0x000fe20000400000 */
[----:B0-----:R-:W-:Y:S01]  /*15530*/  @P3 IMAD.MOV.U32 R6, RZ, RZ, R8 ;  /* 0x000000ffff063224 */ /* 0x001fe200078e0008 */
[----:B------:R-:W-:-:S05]  /*15540*/  @P3 MOV R7, R9 ;  /* 0x0000000900073202 */ /* 0x000fca0000000f00 */
[----:B------:R0:W-:Y:S01]  /*15550*/  @P3 STG.E desc[UR36][R6.64+0x1c4], R83 ;  /* 0x0001c45306003986 */ /* 0x0001e2000c101924 */
[----:B------:R-:W-:Y:S01]  /*15560*/  ISETP.GT.AND P3, PT, R0, 0x79, P0 ;  /* 0x000000790000780c */ /* 0x000fe20000764270 */
[-C--:B------:R-:W-:Y:S01]  /*15570*/  FMUL R3, R84, R2.reuse ;  /* 0x0000000254037220 */ /* 0x080fe20000400000 */
[----:B------:R-:W-:Y:S01]  /*15580*/  FMUL R13, R86, R2 ;  /* 0x00000002560d7220 */ /* 0x000fe20000400000 */
        /* <DEDUP_REMOVED lines=16> */
[----:B------:R-:W-:-:S03]  /*15690*/  FMUL R91, R91, R2 ;  /* 0x000000025b5b7220 */ /* 0x000fc60000400000 */
[----:B------:R-:W-:Y:S01]  /*156a0*/  @P5 STG.E desc[UR36][R4.64+0x200], R11 ;  /* 0x0002000b04005986 */ /* 0x000fe2000c101924 */
[----:B------:R-:W-:-:S03]  /*156b0*/  ISETP.GT.AND P5, PT, R0, 0x88, P0 ;  /* 0x000000880000780c */ /* 0x000fc600007a4270 */
[----:B------:R-:W-:Y:S01]  /*156c0*/  @P4 STG.E desc[UR36][R4.64+0x204], R89 ;  /* 0x0002045904004986 */ /* 0x000fe2000c101924 */
[----:B0-----:R-:W-:Y:S01]  /*156d0*/  @P6 IMAD.MOV.U32 R6, RZ, RZ, R8 ;  /* 0x000000ffff066224 */ /* 0x001fe200078e0008 */
[----:B------:R-:W-:-:S05]  /*156e0*/  @P6 MOV R7, R9 ;  /* 0x0000000900076202 */ /* 0x000fca0000000f00 */
[----:B------:R0:W-:Y:S01]  /*156f0*/  @P6 STG.E desc[UR36][R6.64+0x200], R3 ;  /* 0x0002000306006986 */ /* 0x0001e2000c101924 */
[C---:B------:R-:W-:Y:S02]  /*15700*/  ISETP.GT.AND P3, PT, R0.reuse, 0x88, P1 ;  /* 0x000000880000780c */ /* 0x040fe40000f64270 */
[----:B------:R-:W-:Y:S02]  /*15710*/  ISETP.GT.AND P4, PT, R0, 0x89, P1 ;  /* 0x000000890000780c */ /* 0x000fe40000f84270 */
[----:B0-----:R-:W-:Y:S01]  /*15720*/  @P2 MOV R6, R8 ;  /* 0x0000000800062202 */ /* 0x001fe20000000f00 */
[----:B------:R-:W-:-:S05]  /*15730*/  @P2 IMAD.MOV.U32 R7, RZ, RZ, R9 ;  /* 0x000000ffff072224 */ /* 0x000fca00078e0009 */
[----:B------:R0:W-:Y:S01]  /*15740*/  @P2 STG.E desc[UR36][R6.64+0x204], R91 ;  /* 0x0002045b06002986 */ /* 0x0001e2000c101924 */
[----:B------:R-:W-:Y:S01]  /*15750*/  ISETP.GT.AND P2, PT, R0, 0x89, P0 ;  /* 0x000000890000780c */ /* 0x000fe20000744270 */
[-C--:B------:R-:W-:Y:S01]  /*15760*/  FMUL R13, R92, R2.reuse ;  /* 0x000000025c0d7220 */ /* 0x080fe20000400000 */
[-C--:B------:R-:W-:Y:S01]  /*15770*/  FMUL R93, R93, R2.reuse ;  /* 0x000000025d5d7220 */ /* 0x080fe20000400000 */
[----:B------:R-:W-:Y:S01]  /*15780*/  FMUL R11, R94, R2 ;  /* 0x000000025e0b7220 */ /* 0x000fe20000400000 */
[C---:B------:R-:W-:Y:S02]  /*15790*/  ISETP.GT.AND P6, PT, R0.reuse, 0x91, P1 ;  /* 0x000000910000780c */ /* 0x040fe40000fc4270 */
[----:B------:R-:W-:Y:S01]  /*157a0*/  @P3 STG.E desc[UR36][R4.64+0x220], R13 ;  /* 0x0002200d04003986 */ /* 0x000fe2000c101924 */
[----:B0-----:R-:W-:Y:S02]  /*157b0*/  @P5 MOV R6, R8 ;  /* 0x0000000800065202 */ /* 0x001fe40000000f00 */
[-C--:B------:R-:W-:Y:S01]  /*157c0*/  @P5 MOV R7, R9.reuse ;  /* 0x0000000900075202 */ /* 0x080fe20000000f00 */
[----:B------:R-:W-:Y:S01]  /*157d0*/  @P4 STG.E desc[UR36][R4.64+0x224], R93 ;  /* 0x0002245d04004986 */ /* 0x000fe2000c101924 */
[C---:B------:R-:W-:Y:S01]  /*157e0*/  ISETP.GT.AND P3, PT, R0.reuse, 0x90, P1 ;  /* 0x000000900000780c */ /* 0x040fe20000f64270 */
[-C--:B------:R-:W-:Y:S01]  /*157f0*/  FMUL R95, R95, R2.reuse ;  /* 0x000000025f5f7220 */ /* 0x080fe20000400000 */
[----:B------:R-:W-:Y:S01]  /*15800*/  ISETP.GT.AND P4, PT, R0, 0x90, P0 ;  /* 0x000000900000780c */ /* 0x000fe20000784270 */
[----:B------:R0:W-:Y:S01]  /*15810*/  @P5 STG.E desc[UR36][R6.64+0x220], R11 ;  /* 0x0002200b06005986 */ /* 0x0001e2000c101924 */
[-C--:B------:R-:W-:Y:S01]  /*15820*/  FMUL R3, R96, R2.reuse ;  /* 0x0000000260037220 */ /* 0x080fe20000400000 */
[----:B------:R-:W-:Y:S01]  /*15830*/  FMUL R97, R97, R2 ;  /* 0x0000000261617220 */ /* 0x000fe20000400000 */
[----:B0-----:R-:W-:Y:S01]  /*15840*/  @P2 IMAD.MOV.U32 R6, RZ, RZ, R8 ;  /* 0x000000ffff062224 */ /* 0x001fe200078e0008 */
        /* <DEDUP_REMOVED lines=8> */
[C---:B------:R-:W-:Y:S02]  /*158d0*/  ISETP.GT.AND P6, PT, R0.reuse, 0x98, P0 ;  /* 0x000000980000780c */ /* 0x040fe400007c4270 */
[----:B0-----:R-:W-:Y:S01]  /*158e0*/  @P4 MOV R6, R8 ;  /* 0x0000000800064202 */ /* 0x001fe20000000f00 */
[----:B------:R-:W-:Y:S02]  /*158f0*/  @P4 IMAD.MOV.U32 R7, RZ, RZ, R9 ;  /* 0x000000ffff074224 */ /* 0x000fe400078e0009 */
[-C--:B------:R-:W-:Y:S01]  /*15900*/  FMUL R99, R99, R2.reuse ;  /* 0x0000000263637220 */ /* 0x080fe20000400000 */
[-C--:B------:R-:W-:Y:S02]  /*15910*/  FMUL R101, R101, R2.reuse ;  /* 0x0000000265657220 */ /* 0x080fe40000400000 */
[----:B------:R0:W-:Y:S01]  /*15920*/  @P4 STG.E desc[UR36][R6.64+0x240], R13 ;  /* 0x0002400d06004986 */ /* 0x0001e2000c101924 */
[----:B------:R-:W-:Y:S01]  /*15930*/  ISETP.GT.AND P4, PT, R0, 0x99, P0 ;  /* 0x000000990000780c */ /* 0x000fe20000784270 */
[-C--:B------:R-:W-:Y:S01]  /*15940*/  FMUL R11, R100, R2.reuse ;  /* 0x00000002640b7220 */ /* 0x080fe20000400000 */
[----:B-1----:R-:W-:Y:S01]  /*15950*/  FMUL R3, R102, R2 ;  /* 0x0000000266037220 */ /* 0x002fe20000400000 */
[----:B0-----:R-:W-:-:S02]  /*15960*/  @P2 MOV R6, R8 ;  /* 0x0000000800062202 */ /* 0x001fc40000000f00 */
[----:B------:R-:W-:-:S05]  /*15970*/  @P2 MOV R7, R9 ;  /* 0x0000000900072202 */ /* 0x000fca0000000f00 */
[----:B------:R0:W-:Y:S04]  /*15980*/  @P2 STG.E desc[UR36][R6.64+0x244], R99 ;  /* 0x0002446306002986 */ /* 0x0001e8000c101924 */
[----:B------:R-:W-:Y:S01]  /*15990*/  @P5 STG.E desc[UR36][R4.64+0x264], R101 ;  /* 0x0002646504005986 */ /* 0x000fe2000c101924 */
[----:B------:R-:W-:-:S03]  /*159a0*/  ISETP.GT.AND P5, PT, R0, 0xa1, P1 ;  /* 0x000000a10000780c */ /* 0x000fc60000fa4270 */
[----:B------:R1:W-:Y:S01]  /*159b0*/  @P3 STG.E desc[UR36][R4.64+0x260], R11 ;  /* 0x0002600b04003986 */ /* 0x0003e2000c101924 */
[C---:B------:R-:W-:Y:S01]  /*159c0*/  ISETP.GT.AND P3, PT, R0.reuse, 0xa0, P0 ;  /* 0x000000a00000780c */ /* 0x040fe20000764270 */
[----:B0-----:R-:W-:Y:S01]  /*159d0*/  @P6 IMAD.MOV.U32 R6, RZ, RZ, R8 ;  /* 0x000000ffff066224 */ /* 0x001fe200078e0008 */
[----:B------:R-:W-:Y:S02]  /*159e0*/  @P6 MOV R7, R9 ;  /* 0x0000000900076202 */ /* 0x000fe40000000f00 */
[C---:B------:R-:W-:Y:S01]  /*159f0*/  ISETP.GT.AND P2, PT, R0.reuse, 0xa0, P1 ;  /* 0x000000a00000780c */ /* 0x040fe20000f44270 */
[-C--:B------:R-:W-:Y:S02]  /*15a00*/  FMUL R103, R103, R2.reuse ;  /* 0x0000000267677220 */ /* 0x080fe40000400000 */
[----:B------:R0:W-:Y:S01]  /*15a10*/  @P6 STG.E desc[UR36][R6.64+0x260], R3 ;  /* 0x0002600306006986 */ /* 0x0001e2000c101924 */
[-C--:B------:R-:W-:Y:S01]  /*15a20*/  FMUL R105, R105, R2.reuse ;  /* 0x0000000269697220 */ /* 0x080fe20000400000 */
[----:B------:R-:W-:Y:S01]  /*15a30*/  ISETP.GT.AND P6, PT, R0, 0xa1, P0 ;  /* 0x000000a10000780c */ /* 0x000fe200007c4270 */
[-C--:B------:R-:W-:Y:S01]  /*15a40*/  FMUL R13, R104, R2.reuse ;  /* 0x00000002680d7220 */ /* 0x080fe20000400000 */
[----:B-1----:R-:W-:Y:S01]  /*15a50*/  FMUL R11, R106, R2 ;  /* 0x000000026a0b7220 */ /* 0x002fe20000400000 */
[----:B0-----:R-:W-:Y:S01]  /*15a60*/  @P4 MOV R6, R8 ;  /* 0x0000000800064202 */ /* 0x001fe20000000f00 */
[----:B------:R-:W-:-:S05]  /*15a70*/  @P4 IMAD.MOV.U32 R7, RZ, RZ, R9 ;  /* 0x000000ffff074224 */ /* 0x000fca00078e0009 */
[----:B------:R0:W-:Y:S04]  /*15a80*/  @P4 STG.E desc[UR36][R6.64+0x264], R103 ;  /* 0x0002646706004986 */ /* 0x0001e8000c101924 */
[----:B------:R-:W-:Y:S01]  /*15a90*/  @P5 STG.E desc[UR36][R4.64+0x284], R105 ;  /* 0x0002846904005986 */ /* 0x000fe2000c101924 */
[C---:B------:R-:W-:Y:S02]  /*15aa0*/  ISETP.GT.AND P5, PT, R0.reuse, 0xa8, P0 ;  /* 0x000000a80000780c */ /* 0x040fe400007a4270 */
[----:B------:R-:W-:Y:S01]  /*15ab0*/  ISETP.GT.AND P4, PT, R0, 0xa8, P1 ;  /* 0x000000a80000780c */ /* 0x000fe20000f84270 */
[----:B------:R1:W-:Y:S01]  /*15ac0*/  @P2 STG.E desc[UR36][R4.64+0x280], R13 ;  /* 0x0002800d04002986 */ /* 0x0003e2000c101924 */
[----:B0-----:R-:W-:Y:S02]  /*15ad0*/  @P3 MOV R6, R8 ;  /* 0x0000000800063202 */ /* 0x001fe40000000f00 */
        /* <DEDUP_REMOVED lines=11> */
[C---:B------:R-:W-:Y:S01]  /*15b90*/  ISETP.GT.AND P6, PT, R0.reuse, 0xb1, P1 ;  /* 0x000000b10000780c */ /* 0x040fe20000fc4270 */
[----:B------:R-:W-:Y:S02]  /*15ba0*/  FMUL R111, R111, R2 ;  /* 0x000000026f6f7220 */ /* 0x000fe40000400000 */
[----:B------:R1:W-:Y:S01]  /*15bb0*/  @P4 STG.E desc[UR36][R4.64+0x2a0], R3 ;  /* 0x0002a00304004986 */ /* 0x0003e2000c101924 */
[----:B------:R-:W-:-:S03]  /*15bc0*/  ISETP.GT.AND P4, PT, R0, 0xb0, P1 ;  /* 0x000000b00000780c */ /* 0x000fc60000f84270 */
[----:B------:R-:W-:Y:S01]  /*15bd0*/  @P2 STG.E desc[UR36][R4.64+0x2a4], R109 ;  /* 0x0002a46d04002986 */ /* 0x000fe2000c101924 */
[----:B0-----:R-:W-:Y:S01]  /*15be0*/  @P5 MOV R6, R8 ;  /* 0x0000000800065202 */ /* 0x001fe20000000f00 */
[----:B------:R-:W-:Y:S01]  /*15bf0*/  @P5 IMAD.MOV.U32 R7, RZ, RZ, R9 ;  /* 0x000000ffff075224 */ /* 0x000fe200078e0009 */
[----:B------:R-:W-:-:S04]  /*15c00*/  ISETP.GT.AND P2, PT, R0, 0xb0, P0 ;  /* 0x000000b00000780c */ /* 0x000fc80000744270 */
[----:B------:R0:W-:Y:S01]  /*15c10*/  @P5 STG.E desc[UR36][R6.64+0x2a0], R13 ;  /* 0x0002a00d06005986 */ /* 0x0001e2000c101924 */
[-C--:B------:R-:W-:Y:S01]  /*15c20*/  FMUL R113, R113, R2.reuse ;  /* 0x0000000271717220 */ /* 0x080fe20000400000 */
[----:B-1----:R-:W-:Y:S01]  /*15c30*/  FMUL R3, R112, R2 ;  /* 0x0000000270037220 */ /* 0x002fe20000400000 */
[----:B0-----:R-:W-:Y:S02]  /*15c40*/  @P3 MOV R6, R8 ;  /* 0x0000000800063202 */ /* 0x001fe40000000f00 */
[----:B------:R-:W-:-:S05]  /*15c50*/  @P3 MOV R7, R9 ;  /* 0x0000000900073202 */ /* 0x000fca0000000f00 */
[----:B------:R0:W-:Y:S01]  /*15c60*/  @P3 STG.E desc[UR36][R6.64+0x2a4], R111 ;  /* 0x0002a46f06003986 */ /* 0x0001e2000c101924 */
[----:B------:R-:W-:Y:S01]  /*15c70*/  ISETP.GT.AND P3, PT, R0, 0xb1, P0 ;  /* 0x000000b10000780c */ /* 0x000fe20000764270 */
[----:B------:R-:W-:Y:S02]  /*15c80*/  FMUL R11, R114, R2 ;  /* 0x00000002720b7220 */ /* 0x000fe40000400000 */
        /* <DEDUP_REMOVED lines=16> */
[----:B------:R-:W-:-:S03]  /*15d90*/  FMUL R119, R119, R2 ;  /* 0x0000000277777220 */ /* 0x000fc60000400000 */
[----:B------:R-:W-:Y:S01]  /*15da0*/  @P4 STG.E desc[UR36][R4.64+0x2e4], R117 ;  /* 0x0002e47504004986 */ /* 0x000fe2000c101924 */
[----:B------:R-:W-:-:S03]  /*15db0*/  ISETP.GT.AND P4, PT, R0, 0xc1, P1 ;  /* 0x000000c10000780c */ /* 0x000fc60000f84270 */
[----:B------:R-:W-:Y:S01]  /*15dc0*/  @P5 STG.E desc[UR36][R4.64+0x2e0], R13 ;  /* 0x0002e00d04005986 */ /* 0x000fe2000c101924 */
[----:B0-----:R-:W-:Y:S02]  /*15dd0*/  @P6 MOV R6, R8 ;  /* 0x0000000800066202 */ /* 0x001fe40000000f00 */
[----:B------:R-:W-:Y:S02]  /*15de0*/  @P6 MOV R7, R9 ;  /* 0x0000000900076202 */ /* 0x000fe40000000f00 */
        /* <DEDUP_REMOVED lines=8> */
[-C--:B------:R-:W-:Y:S02]  /*15e70*/  FMUL R11, R120, R2.reuse ;  /* 0x00000002780b7220 */ /* 0x080fe40000400000 */
[----:B------:R-:W-:Y:S01]  /*15e80*/  @P4 STG.E desc[UR36][R4.64+0x304], R121 ;  /* 0x0003047904004986 */ /* 0x000fe2000c101924 */
[----:B------:R-:W-:Y:S01]  /*15e90*/  ISETP.GT.AND P4, PT, R0, 0xc8, P0 ;  /* 0x000000c80000780c */ /* 0x000fe20000784270 */
[----:B------:R-:W-:Y:S01]  /*15ea0*/  FMUL R13, R122, R2 ;  /* 0x000000027a0d7220 */ /* 0x000fe20000400000 */
[C---:B------:R-:W-:Y:S01]  /*15eb0*/  ISETP.GT.AND P6, PT, R0.reuse, 0xc9, P1 ;  /* 0x000000c90000780c */ /* 0x040fe20000fc4270 */
[----:B------:R1:W-:Y:S01]  /*15ec0*/  @P3 STG.E desc[UR36][R4.64+0x300], R11 ;  /* 0x0003000b04003986 */ /* 0x0003e2000c101924 */
[----:B------:R-:W-:Y:S02]  /*15ed0*/  ISETP.GT.AND P3, PT, R0, 0xc8, P1 ;  /* 0x000000c80000780c */ /* 0x000fe40000f64270 */
[----:B0-----:R-:W-:Y:S01]  /*15ee0*/  @P5 MOV R6, R8 ;  /* 0x0000000800065202 */ /* 0x001fe20000000f00 */
[----:B------:R-:W-:-:S02]  /*15ef0*/  @P5 IMAD.MOV.U32 R7, RZ, RZ, R9 ;  /* 0x000000ffff075224 */ /* 0x000fc400078e0009 */
[----:B------:R-:W-:-:S03]  /*15f00*/  FMUL R123, R123, R2 ;  /* 0x000000027b7b7220 */ /* 0x000fc60000400000 */
[----:B------:R0:W-:Y:S01]  /*15f10*/  @P5 STG.E desc[UR36][R6.64+0x300], R13 ;  /* 0x0003000d06005986 */ /* 0x0001e2000c101924 */
[-C--:B------:R-:W-:Y:S01]  /*15f20*/  FMUL R3, R124, R2.reuse ;  /* 0x000000027c037220 */ /* 0x080fe20000400000 */
[-C--:B------:R-:W-:Y:S01]  /*15f30*/  FMUL R125, R125, R2.reuse ;  /* 0x000000027d7d7220 */ /* 0x080fe20000400000 */
[----:B-1----:R-:W-:Y:S01]  /*15f40*/  FMUL R11, R126, R2 ;  /* 0x000000027e0b7220 */ /* 0x002fe20000400000 */
[----:B0-----:R-:W-:Y:S02]  /*15f50*/  @P2 MOV R6, R8 ;  /* 0x0000000800062202 */ /* 0x001fe40000000f00 */
[----:B------:R-:W-:-:S05]  /*15f60*/  @P2 MOV R7, R9 ;  /* 0x0000000900072202 */ /* 0x000fca0000000f00 */
[----:B------:R0:W-:Y:S01]  /*15f70*/  @P2 STG.E desc[UR36][R6.64+0x304], R123 ;  /* 0x0003047b06002986 */ /* 0x0001e2000c101924 */
[----:B------:R-:W-:-:S03]  /*15f80*/  ISETP.GT.AND P2, PT, R0, 0xc9, P0 ;  /* 0x000000c90000780c */ /* 0x000fc60000744270 */
[----:B------:R-:W-:Y:S04]  /*15f90*/  @P3 STG.E desc[UR36][R4.64+0x320], R3 ;  /* 0x0003200304003986 */ /* 0x000fe8000c101924 */
[----:B------:R-:W-:Y:S01]  /*15fa0*/  @P6 STG.E desc[UR36][R4.64+0x324], R125 ;  /* 0x0003247d04006986 */ /* 0x000fe2000c101924 */
[----:B0-----:R-:W-:Y:S01]  /*15fb0*/  @P4 IMAD.MOV.U32 R6, RZ, RZ, R8 ;  /* 0x000000ffff064224 */ /* 0x001fe200078e0008 */
[----:B------:R-:W-:-:S05]  /*15fc0*/  @P4 MOV R7, R9 ;  /* 0x0000000900074202 */ /* 0x000fca0000000f00 */
[----:B------:R0:W-:Y:S01]  /*15fd0*/  @P4 STG.E desc[UR36][R6.64+0x320], R11 ;  /* 0x0003200b06004986 */ /* 0x0001e2000c101924 */
[C---:B------:R-:W-:Y:S02]  /*15fe0*/  ISETP.GT.AND P4, PT, R0.reuse, 0xd0, P0 ;  /* 0x000000d00000780c */ /* 0x040fe40000784270 */
[C---:B------:R-:W-:Y:S02]  /*15ff0*/  ISETP.GT.AND P3, PT, R0.reuse, 0xd0, P1 ;  /* 0x000000d00000780c */ /* 0x040fe40000f64270 */
[C---:B------:R-:W-:Y:S01]  /*16000*/  ISETP.GT.AND P5, PT, R0.reuse, 0xd1, P1 ;  /* 0x000000d10000780c */ /* 0x040fe20000fa4270 */
[----:B------:R-:W-:Y:S01]  /*16010*/  FMUL R127, R127, R2 ;  /* 0x000000027f7f7220 */ /* 0x000fe20000400000 */
[----:B------:R-:W-:Y:S02]  /*16020*/  ISETP.GT.AND P6, PT, R0, 0xd1, P0 ;  /* 0x000000d10000780c */ /* 0x000fe400007c4270 */
[----:B0-----:R-:W-:Y:S01]  /*16030*/  @P2 MOV R6, R8 ;  /* 0x0000000800062202 */ /* 0x001fe20000000f00 */
[----:B------:R-:W-:-:S02]  /*16040*/  @P2 IMAD.MOV.U32 R7, RZ, RZ, R9 ;  /* 0x000000ffff072224 */ /* 0x000fc400078e0009 */
[-C--:B------:R-:W-:Y:S01]  /*16050*/  FMUL R13, R128, R2.reuse ;  /* 0x00000002800d7220 */ /* 0x080fe20000400000 */
[-C--:B------:R-:W-:Y:S01]  /*16060*/  FMUL R129, R129, R2.reuse ;  /* 0x0000000281817220 */ /* 0x080fe20000400000 */
[-C--:B------:R-:W-:Y:S01]  /*16070*/  FMUL R3, R130, R2.reuse ;  /* 0x0000000282037220 */ /* 0x080fe20000400000 */
        /* <DEDUP_REMOVED lines=16> */
[----:B------:R-:W-:Y:S01]  /*16180*/  ISETP.GT.AND P4, PT, R0, 0xe0, P1 ;  /* 0x000000e00000780c */ /* 0x000fe20000f84270 */
[----:B------:R-:W-:Y:S01]  /*16190*/  FMUL R13, R134, R2 ;  /* 0x00000002860d7220 */ /* 0x000fe20000400000 */
[----:B------:R-:W-:Y:S01]  /*161a0*/  @P5 STG.E desc[UR36][R4.64+0x364], R133 ;  /* 0x0003648504005986 */ /* 0x000fe2000c101924 */
[----:B------:R-:W-:-:S03]  /*161b0*/  ISETP.GT.AND P5, PT, R0, 0xe0, P0 ;  /* 0x000000e00000780c */ /* 0x000fc600007a4270 */
[----:B------:R1:W-:Y:S01]  /*161c0*/  @P2 STG.E desc[UR36][R4.64+0x360], R11 ;  /* 0x0003600b04002986 */ /* 0x0003e2000c101924 */
[----:B0-----:R-:W-:Y:S01]  /*161d0*/  @P3 MOV R6, R8 ;  /* 0x0000000800063202 */ /* 0x001fe20000000f00 */
[----:B------:R-:W-:Y:S01]  /*161e0*/  @P3 IMAD.MOV.U32 R7, RZ, RZ, R9 ;  /* 0x000000ffff073224 */ /* 0x000fe200078e0009 */
[----:B------:R-:W-:Y:S01]  /*161f0*/  ISETP.GT.AND P2, PT, R0, 0xe1, P1 ;  /* 0x000000e10000780c */ /* 0x000fe20000f44270 */
        /* <DEDUP_REMOVED lines=9> */
[----:B------:R1:W-:Y:S01]  /*16290*/  @P4 STG.E desc[UR36][R4.64+0x380], R3 ;  /* 0x0003800304004986 */ /* 0x0003e2000c101924 */
[C---:B------:R-:W-:Y:S02]  /*162a0*/  ISETP.GT.AND P4, PT, R0.reuse, 0xe8, P0 ;  /* 0x000000e80000780c */ /* 0x040fe40000784270 */
[C---:B------:R-:W-:Y:S01]  /*162b0*/  ISETP.GT.AND P6, PT, R0.reuse, 0xe9, P1 ;  /* 0x000000e90000780c */ /* 0x040fe20000fc4270 */
[----:B------:R-:W-:Y:S01]  /*162c0*/  @P2 STG.E desc[UR36][R4.64+0x384], R137 ;  /* 0x0003848904002986 */ /* 0x000fe2000c101924 */
[----:B------:R-:W-:Y:S01]  /*162d0*/  ISETP.GT.AND P2, PT, R0, 0xe8, P1 ;  /* 0x000000e80000780c */ /* 0x000fe20000f44270 */
[----:B0-----:R-:W-:Y:S01]  /*162e0*/  @P5 IMAD.MOV.U32 R6, RZ, RZ, R8 ;  /* 0x000000ffff065224 */ /* 0x001fe200078e0008 */
[----:B------:R-:W-:Y:S01]  /*162f0*/  @P5 MOV R7, R9 ;  /* 0x0000000900075202 */ /* 0x000fe20000000f00 */
[----:B------:R-:W-:-:S04]  /*16300*/  FMUL R139, R139, R2 ;  /* 0x000000028b8b7220 */ /* 0x000fc80000400000 */
[----:B------:R0:W-:Y:S01]  /*16310*/  @P5 STG.E desc[UR36][R6.64+0x380], R11 ;  /* 0x0003800b06005986 */ /* 0x0001e2000c101924 */
[----:B------:R-:W-:Y:S01]  /*16320*/  ISETP.GT.AND P5, PT, R0, 0xe9, P0 ;  /* 0x000000e90000780c */ /* 0x000fe200007a4270 */
[-C--:B-1----:R-:W-:Y:S01]  /*16330*/  FMUL R3, R140, R2.reuse ;  /* 0x000000028c037220 */ /* 0x082fe20000400000 */
[-C--:B------:R-:W-:Y:S01]  /*16340*/  FMUL R141, R141, R2.reuse ;  /* 0x000000028d8d7220 */ /* 0x080fe20000400000 */
[----:B------:R-:W-:Y:S01]  /*16350*/  FMUL R13, R142, R2 ;  /* 0x000000028e0d7220 */ /* 0x000fe20000400000 */
        /* <DEDUP_REMOVED lines=9> */
[C---:B------:R-:W-:Y:S01]  /*163f0*/  ISETP.GT.AND P4, PT, R0.reuse, 0xf0, P0 ;  /* 0x000000f00000780c */ /* 0x040fe20000784270 */
[-C--:B------:R-:W-:Y:S01]  /*16400*/  FMUL R143, R143, R2.reuse ;  /* 0x000000028f8f7220 */ /* 0x080fe20000400000 */
[----:B------:R-:W-:Y:S01]  /*16410*/  ISETP.GT.AND P2, PT, R0, 0xf1, P1 ;  /* 0x000000f10000780c */ /* 0x000fe20000f44270 */
[-C--:B------:R-:W-:Y:S01]  /*16420*/  FMUL R11, R144, R2.reuse ;  /* 0x00000002900b7220 */ /* 0x080fe20000400000 */
[----:B------:R-:W-:Y:S01]  /*16430*/  ISETP.GT.AND P6, PT, R0, 0xf1, P0 ;  /* 0x000000f10000780c */ /* 0x000fe200007c4270 */
[----:B0-----:R-:W-:Y:S01]  /*16440*/  @P5 IMAD.MOV.U32 R6, RZ, RZ, R8 ;  /* 0x000000ffff065224 */ /* 0x001fe200078e0008 */
[----:B------:R-:W-:Y:S01]  /*16450*/  @P5 MOV R7, R9 ;  /* 0x0000000900075202 */ /* 0x000fe20000000f00 */
[----:B------:R-:W-:-:S04]  /*16460*/  FMUL R145, R145, R2 ;  /* 0x0000000291917220 */ /* 0x000fc80000400000 */
[----:B------:R0:W-:Y:S01]  /*16470*/  @P5 STG.E desc[UR36][R6.64+0x3a4], R143 ;  /* 0x0003a48f06005986 */ /* 0x0001e2000c101924 */
[----:B------:R-:W-:-:S03]  /*16480*/  ISETP.GT.AND P5, PT, R0, 0xf8, P0 ;  /* 0x000000f80000780c */ /* 0x000fc600007a4270 */
[----:B------:R1:W-:Y:S01]  /*16490*/  @P3 STG.E desc[UR36][R4.64+0x3c0], R11 ;  /* 0x0003c00b04003986 */ /* 0x0003e2000c101924 */
[----:B------:R-:W-:Y:S01]  /*164a0*/  ISETP.GT.AND P3, PT, R0, 0xf8, P1 ;  /* 0x000000f80000780c */ /* 0x000fe20000f64270 */
[----:B------:R-:W-:Y:S01]  /*164b0*/  FMUL R3, R146, R2 ;  /* 0x0000000292037220 */ /* 0x000fe20000400000 */
[C---:B------:R-:W-:Y:S01]  /*164c0*/  ISETP.GT.AND P1, PT, R0.reuse, 0xf9, P1 ;  /* 0x000000f90000780c */ /* 0x040fe20000f24270 */
[----:B------:R-:W-:Y:S01]  /*164d0*/  @P2 STG.E desc[UR36][R4.64+0x3c4], R145 ;  /* 0x0003c49104002986 */ /* 0x000fe2000c101924 */
[----:B0-----:R-:W-:Y:S01]  /*164e0*/  @P4 MOV R6, R8 ;  /* 0x0000000800064202 */ /* 0x001fe20000000f00 */
[----:B------:R-:W-:Y:S01]  /*164f0*/  @P4 IMAD.MOV.U32 R7, RZ, RZ, R9 ;  /* 0x000000ffff074224 */ /* 0x000fe200078e0009 */
[----:B------:R-:W-:Y:S01]  /*16500*/  ISETP.GT.AND P0, PT, R0, 0xf9, P0 ;  /* 0x000000f90000780c */ /* 0x000fe20000704270 */
[-C--:B------:R-:W-:Y:S01]  /*16510*/  FMUL R147, R147, R2.reuse ;  /* 0x0000000293937220 */ /* 0x080fe20000400000 */
[-C--:B------:R-:W-:Y:S02]  /*16520*/  FMUL R13, R148, R2.reuse ;  /* 0x00000002940d7220 */ /* 0x080fe40000400000 */
[----:B------:R0:W-:Y:S01]  /*16530*/  @P4 STG.E desc[UR36][R6.64+0x3c0], R3 ;  /* 0x0003c00306004986 */ /* 0x0001e2000c101924 */
[-C--:B------:R-:W-:Y:S01]  /*16540*/  FMUL R149, R149, R2.reuse ;  /* 0x0000000295957220 */ /* 0x080fe20000400000 */
[-C--:B-1----:R-:W-:Y:S01]  /*16550*/  FMUL R11, R150, R2.reuse ;  /* 0x00000002960b7220 */ /* 0x082fe20000400000 */
[----:B------:R-:W-:Y:S01]  /*16560*/  FMUL R151, R151, R2 ;  /* 0x0000000297977220 */ /* 0x000fe20000400000 */
[----:B0-----:R-:W-:-:S02]  /*16570*/  @P6 MOV R6, R8 ;  /* 0x0000000800066202 */ /* 0x001fc40000000f00 */
[----:B------:R-:W-:-:S05]  /*16580*/  @P6 MOV R7, R9 ;  /* 0x0000000900076202 */ /* 0x000fca0000000f00 */
[----:B------:R-:W-:Y:S04]  /*16590*/  @P6 STG.E desc[UR36][R6.64+0x3c4], R147 ;  /* 0x0003c49306006986 */ /* 0x000fe8000c101924 */
[----:B------:R-:W-:Y:S04]  /*165a0*/  @P3 STG.E desc[UR36][R4.64+0x3e0], R13 ;  /* 0x0003e00d04003986 */ /* 0x000fe8000c101924 */
[----:B------:R0:W-:Y:S02]  /*165b0*/  @P1 STG.E desc[UR36][R4.64+0x3e4], R149 ;  /* 0x0003e49504001986 */ /* 0x0001e4000c101924 */
[----:B0-----:R-:W-:Y:S01]  /*165c0*/  @P5 IMAD.MOV.U32 R4, RZ, RZ, R8 ;  /* 0x000000ffff045224 */ /* 0x001fe200078e0008 */
[----:B------:R-:W-:-:S05]  /*165d0*/  @P5 MOV R5, R9 ;  /* 0x0000000900055202 */ /* 0x000fca0000000f00 */
[----:B------:R0:W-:Y:S04]  /*165e0*/  @P5 STG.E desc[UR36][R4.64+0x3e0], R11 ;  /* 0x0003e00b04005986 */ /* 0x0001e8000c101924 */
[----:B------:R0:W-:Y:S02]  /*165f0*/  @P0 STG.E desc[UR36][R8.64+0x3e4], R151 ;  /* 0x0003e49708000986 */ /* 0x0001e4000c101924 */
.L_x_536:
[----:B------:R-:W-:Y:S05]  /*16600*/  BSYNC B0 ;  /* 0x0000000000007941 */ /* 0x000fea0003800000 */
.L_x_28:
[----:B0-----:R-:W5:Y:S04]  /*16610*/  LDL.LU R5, [R1+0x200] ;  /* 0x0002000001057983 */ /* 0x001f680000300800 */
[----:B------:R-:W5:Y:S01]  /*16620*/  LDL.LU R4, [R1+0x204] ;  /* 0x0002040001047983 */ /* 0x000f620000300800 */
[----:B------:R-:W-:Y:S01]  /*16630*/  ULDC UR4, c[0x0][0xc] ;  /* 0x0000030000047ab9 */ /* 0x000fe20000000800 */
[----:B------:R-:W-:Y:S01]  /*16640*/  ULDC UR5, c[0x0][0x10] ;  /* 0x0000040000057ab9 */ /* 0x000fe20000000800 */
[----:B------:R-:W5:Y:S01]  /*16650*/  LDC R3, c[0x0][0x14] ;  /* 0x00000500ff037b82 */ /* 0x000f620000000800 */
[----:B------:R-:W-:Y:S01]  /*16660*/  UIMAD.WIDE.U32 UR4, UR4, UR5, URZ ;  /* 0x00000005040472a5 */ /* 0x000fe2000f8e003f */
[----:B------:R-:W-:Y:S01]  /*16670*/  PRMT R0, RZ, 0x7610, R0 ;  /* 0x00007610ff007816 */ /* 0x000fe20000000000 */
[----:B------:R-:W-:Y:S01]  /*16680*/  UMOV UR42, 0xffffffff ;  /* 0xffffffff002a7882 */ /* 0x000fe20000000000 */
[----:B------:R-:W-:-:S03]  /*16690*/  UMOV UR43, 0xffffffff ;  /* 0xffffffff002b7882 */ /* 0x000fc60000000000 */
[----:B-----5:R-:W-:-:S04]  /*166a0*/  IMAD.WIDE.U32 R4, R3, UR4, R4 ;  /* 0x0000000403047c25 */ /* 0x020fc8000f8e0004 */
[----:B------:R-:W-:Y:S01]  /*166b0*/  IMAD R3, R3, UR5, RZ ;  /* 0x0000000503037c24 */ /* 0x000fe2000f8e02ff */
[----:B------:R-:W-:Y:S01]  /*166c0*/  ULDC.64 UR4, c[0x0][0x650] ;  /* 0x0001940000047ab9 */ /* 0x000fe20000000a00 */
[----:B------:R-:W-:Y:S01]  /*166d0*/  IMAD.MOV.U32 R7, RZ, RZ, R4 ;  /* 0x000000ffff077224 */ /* 0x000fe200078e0004 */
[----:B------:R-:W-:Y:S02]  /*166e0*/  ISETP.GE.U32.AND P0, PT, R4, UR4, PT ;  /* 0x0000000404007c0c */ /* 0x000fe4000bf06070 */
[----:B------:R-:W-:-:S04]  /*166f0*/  IADD3 R6, R5, R3, RZ ;  /* 0x0000000305067210 */ /* 0x000fc80007ffe0ff */
[----:B------:R-:W-:Y:S01]  /*16700*/  ISETP.GE.U32.AND.EX P0, PT, R6, UR5, PT, P0 ;  /* 0x0000000506007c0c */ /* 0x000fe2000bf06100 */
[----:B------:R0:W-:Y:S04]  /*16710*/  STL [R1+0x200], R6 ;  /* 0x0002000601007387 */ /* 0x0001e80000100800 */
[----:B------:R0:W-:Y:S08]  /*16720*/  STL [R1+0x204], R7 ;  /* 0x0002040701007387 */ /* 0x0001f00000100800 */
[----:B------:R-:W-:Y:S05]  /*16730*/  @P0 BRA `(.L_x_537) ;  /* 0x0000000400880947 */ /* 0x000fea0003800000 */
[----:B------:R-:W5:Y:S01]  /*16740*/  S2UR UR6, SR_CTAID.X ;  /* 0x00000000000679c3 */ /* 0x000f620000002500 */
[----:B------:R-:W-:Y:S01]  /*16750*/  ULDC.64 UR12, c[0x0][0x628] ;  /* 0x00018a00000c7ab9 */ /* 0x000fe20000000a00 */
[----:B------:R-:W-:Y:S01]  /*16760*/  ULDC UR4, c[0x0][0x150] ;  /* 0x0000540000047ab9 */ /* 0x000fe20000000800 */
[----:B------:R-:W-:Y:S01]  /*16770*/  ISETP.NE.U32.AND P0, PT, RZ, UR12, PT ;  /* 0x0000000cff007c0c */ /* 0x000fe2000bf05070 */
[----:B------:R-:W-:Y:S01]  /*16780*/  ULDC UR15, c[0x0][0x630] ;  /* 0x00018c00000f7ab9 */ /* 0x000fe20000000800 */
[C---:B------:R-:W-:Y:S01]  /*16790*/  R2UR UR16, R7.reuse ;  /* 0x00000000071072ca */ /* 0x040fe200000e0000 */
[----:B------:R-:W-:Y:S01]  /*167a0*/  ULDC UR19, c[0x0][0x154] ;  /* 0x0000550000137ab9 */ /* 0x000fe20000000800 */
[----:B------:R-:W-:Y:S01]  /*167b0*/  ISETP.NE.AND.EX P0, PT, RZ, UR13, PT, P0 ;  /* 0x0000000dff007c0c */ /* 0x000fe2000bf05300 */
[----:B------:R-:W0:Y:S01]  /*167c0*/  S2UR UR18, SR_CTAID.Y ;  /* 0x00000000001279c3 */ /* 0x000e220000002600 */
[----:B------:R-:W-:Y:S02]  /*167d0*/  R2UR UR17, R6 ;  /* 0x00000000061172ca */ /* 0x000fe400000e0000 */
[----:B------:R-:W-:-:S02]  /*167e0*/  R2UR UR10, R7 ;  /* 0x00000000070a72ca */ /* 0x000fc400000e0000 */
[----:B------:R-:W-:Y:S02]  /*167f0*/  R2UR UR11, R6 ;  /* 0x00000000060b72ca */ /* 0x000fe400000e0000 */
[----:B-----5:R-:W-:-:S05]  /*16800*/  I2FP.F32.U32 R0, UR6 ;  /* 0x0000000600007c45 */ /* 0x020fca0008201000 */
[----:B------:R-:W-:-:S04]  /*16810*/  FMUL R0, R0, UR4 ;  /* 0x0000000400007c20 */ /* 0x000fc80008400000 */
[----:B------:R0:W0:Y:S01]  /*16820*/  F2I.U32.TRUNC.NTZ R3, R0 ;  /* 0x0000000000037305 */ /* 0x000022000020f000 */
[----:B------:R-:W-:Y:S05]  /*16830*/  @!P0 BRA `(.L_x_538) ;  /* 0x0000000000308947 */ /* 0x000fea0003800000 */
        /* <DEDUP_REMOVED lines=12> */
.L_x_538:
[----:B------:R-:W-:Y:S01]  /*16900*/  USHF.R.U64 UR43, UR10, UR15, UR11 ;  /* 0x0000000f0a2b7299 */ /* 0x000fe2000800120b */
[----:B0-----:R-:W-:Y:S01]  /*16910*/  I2FP.F32.U32 R0, UR18 ;  /* 0x0000001200007c45 */ /* 0x001fe20008201000 */
[----:B------:R-:W-:Y:S02]  /*16920*/  USHF.R.U32.HI UR4, URZ, UR15, UR11 ;  /* 0x0000000f3f047299 */ /* 0x000fe4000801160b */
        /* <DEDUP_REMOVED lines=8> */
[----:B------:R-:W-:Y:S01]  /*169b0*/  UIMAD.WIDE.U32 UR8, UR10, UR12, UR8 ;  /* 0x0000000c0a0872a5 */ /* 0x000fe2000f8e0008 */
[----:B------:R-:W-:Y:S01]  /*169c0*/  R2UR UR12, R3 ;  /* 0x00000000030c72ca */ /* 0x000fe200000e0000 */
[----:B------:R-:W-:Y:S01]  /*169d0*/  UIMAD UR10, UR10, UR13, UR4 ;  /* 0x0000000d0a0a72a4 */ /* 0x000fe2000f8e0204 */
[----:B------:R-:W-:Y:S01]  /*169e0*/  ULDC UR11, c[0x0][0x618] ;  /* 0x00018600000b7ab9 */ /* 0x000fe20000000800 */
[----:B------:R-:W-:Y:S02]  /*169f0*/  ULDC UR21, c[0x0][0x658] ;  /* 0x0001960000157ab9 */ /* 0x000fe40000000800 */
[----:B------:R-:W-:Y:S01]  /*16a00*/  UIADD3 UR9, UR9, UR10, URZ ;  /* 0x0000000a09097290 */ /* 0x000fe2000fffe03f */
[----:B------:R-:W-:Y:S01]  /*16a10*/  UMOV UR15, 0xffffffff ;  /* 0xffffffff000f7882 */ /* 0x000fe20000000000 */
[----:B------:R-:W-:Y:S01]  /*16a20*/  ULDC.64 UR4, c[0x0][0x640] ;  /* 0x0001900000047ab9 */ /* 0x000fe20000000a00 */
[----:B------:R-:W-:Y:S01]  /*16a30*/  USHF.L.U32 UR15, UR15, UR21, URZ ;  /* 0x000000150f0f7299 */ /* 0x000fe2000800063f */
[----:B------:R-:W-:Y:S01]  /*16a40*/  ISETP.NE.U32.AND P0, PT, RZ, UR4, PT ;  /* 0x00000004ff007c0c */ /* 0x000fe2000bf05070 */
[----:B------:R-:W-:-:S02]  /*16a50*/  USHF.R.U64 UR16, UR8, UR11, UR9 ;  /* 0x0000000b08107299 */ /* 0x000fc40008001209 */
[----:B------:R-:W-:Y:S01]  /*16a60*/  USHF.R.U32.HI UR8, URZ, UR11, UR9 ;  /* 0x0000000b3f087299 */ /* 0x000fe20008011609 */
[----:B0-----:R-:W-:Y:S01]  /*16a70*/  R2UR UR14, R0 ;  /* 0x00000000000e72ca */ /* 0x001fe200000e0000 */
[----:B------:R-:W-:Y:S01]  /*16a80*/  ULDC UR17, c[0x0][0x608] ;  /* 0x0001820000117ab9 */ /* 0x000fe20000000800 */
[----:B------:R-:W-:Y:S01]  /*16a90*/  ULOP3.LUT UR41, URZ, UR15, URZ, 0x33, !UPT ;  /* 0x0000000f3f297292 */ /* 0x000fe2000f8e333f */
[----:B------:R-:W-:Y:S01]  /*16aa0*/  ISETP.NE.AND.EX P0, PT, RZ, UR5, PT, P0 ;  /* 0x00000005ff007c0c */ /* 0x000fe2000bf05300 */
[----:B------:R-:W-:Y:S02]  /*16ab0*/  USHF.R.U64 UR15, UR16, UR17, UR8 ;  /* 0x00000011100f7299 */ /* 0x000fe40008001208 */
[----:B------:R-:W-:Y:S02]  /*16ac0*/  USHF.R.U32.HI UR8, URZ, UR17, UR8 ;  /* 0x000000113f087299 */ /* 0x000fe40008011608 */
[----:B------:R-:W-:Y:S02]  /*16ad0*/  UIADD3 UR12, -UR12, URZ, URZ ;  /* 0x0000003f0c0c7290 */ /* 0x000fe4000fffe13f */
[----:B------:R-:W-:Y:S01]  /*16ae0*/  USHF.R.U64 UR17, UR15, UR21, UR8 ;  /* 0x000000150f117299 */ /* 0x000fe20008001208 */
[----:B------:R-:W-:Y:S01]  /*16af0*/  UMOV UR19, 0x1 ;  /* 0x0000000100137882 */ /* 0x000fe20000000000 */
[----:B------:R-:W-:Y:S01]  /*16b00*/  ULDC UR13, c[0x0][0x144] ;  /* 0x00005100000d7ab9 */ /* 0x000fe20000000800 */
[----:B------:R-:W-:Y:S01]  /*16b10*/  ULDC UR7, c[0x0][0x600] ;  /* 0x0001800000077ab9 */ /* 0x000fe20000000800 */
[----:B------:R-:W-:-:S02]  /*16b20*/  USHF.L.U32 UR24, UR19, UR21, URZ ;  /* 0x0000001513187299 */ /* 0x000fc4000800063f */
[----:B------:R-:W-:Y:S02]  /*16b30*/  USHF.R.U32.HI UR8, URZ, UR21, UR8 ;  /* 0x000000153f087299 */ /* 0x000fe40008011608 */
[----:B------:R-:W-:Y:S02]  /*16b40*/  UIMAD UR21, UR13, UR12, UR6 ;  /* 0x0000000c0d1572a4 */ /* 0x000fe4000f8e0206 */
[----:B------:R-:W-:Y:S02]  /*16b50*/  UIADD3 UR20, UR7, -0x1, URZ ;  /* 0xffffffff07147890 */ /* 0x000fe4000fffe03f */
[----:B------:R-:W-:Y:S01]  /*16b60*/  UIADD3 UR19, -UR14, URZ, URZ ;  /* 0x0000003f0e137290 */ /* 0x000fe2000fffe13f */
        /* <DEDUP_REMOVED lines=17> */
.L_x_539:
[----:B------:R-:W-:Y:S01]  /*16c80*/  UISETP.NE.AND UP0, UPT, UR45, URZ, UPT ;  /* 0x0000003f2d00728c */ /* 0x000fe2000bf05270 */
[----:B------:R-:W-:Y:S01]  /*16c90*/  MOV R0, 0x1 ;  /* 0x0000000100007802 */ /* 0x000fe20000000f00 */
[----:B------:R-:W-:Y:S02]  /*16ca0*/  USHF.R.U64 UR4, UR6, UR22, UR8 ;  /* 0x0000001606047299 */ /* 0x000fe40008001208 */
[----:B------:R-:W-:Y:S02]  /*16cb0*/  ULOP3.LUT UR41, UR15, UR41, URZ, 0xc0, !UPT ;  /* 0x000000290f297292 */ /* 0x000fe4000f8ec03f */
[----:B------:R-:W-:Y:S02]  /*16cc0*/  UIADD3 UR5, -UR4, URZ, URZ ;  /* 0x0000003f04057290 */ /* 0x000fe4000fffe13f */
[----:B------:R-:W-:Y:S02]  /*16cd0*/  UIMAD UR41, UR24, UR4, UR41 ;  /* 0x00000004182972a4 */ /* 0x000fe4000f8e0229 */
[----:B------:R-:W-:-:S02]  /*16ce0*/  ULOP3.LUT UR16, UR16, UR20, URZ, 0xc0, !UPT ;  /* 0x0000001410107292 */ /* 0x000fc4000f8ec03f */
[----:B------:R-:W-:Y:S02]  /*16cf0*/  @UP0 UIMAD UR21, UR25, UR19, UR18 ;  /* 0x00000013191502a4 */ /* 0x000fe4000f8e0212 */
[----:B------:R-:W-:-:S03]  /*16d00*/  UIMAD UR4, UR5, UR23, UR17 ;  /* 0x00000017050472a4 */ /* 0x000fc6000f8e0211 */
[----:B------:R-:W-:Y:S01]  /*16d10*/  ULDC UR5, c[0x0][0x610] ;  /* 0x0001840000057ab9 */ /* 0x000fe20000000800 */
[----:B------:R-:W-:Y:S02]  /*16d20*/  UIMAD UR4, UR4, UR7, UR16 ;  /* 0x00000007040472a4 */ /* 0x000fe4000f8e0210 */
[----:B------:R-:W-:-:S04]  /*16d30*/  UIMAD UR41, UR41, UR5, UR21 ;  /* 0x00000005292972a4 */ /* 0x000fc8000f8e0215 */
[----:B------:R-:W-:Y:S02]  /*16d40*/  USEL UR42, UR4, UR41, !UP0 ;  /* 0x00000029042a7287 */ /* 0x000fe4000c000000 */
[----:B------:R-:W-:-:S12]  /*16d50*/  USEL UR41, UR41, UR4, !UP0 ;  /* 0x0000000429297287 */ /* 0x000fd8000c000000 */
.L_x_537:
[----:B------:R-:W-:-:S13]  /*16d60*/  LOP3.LUT P0, RZ, R0, 0xff, RZ, 0xc0, !PT ;  /* 0x000000ff00ff7812 */ /* 0x000fda000780c0ff */
[----:B------:R-:W-:Y:S05]  /*16d70*/  @P0 BRA `(.L_x_540) ;  /* 0xfffffea000dc0947 */ /* 0x000fea000383ffff */
[----:B------:R-:W-:Y:S05]  /*16d80*/  EXIT ;  /* 0x000000000000794d */ /* 0x000fea0003800000 */
.L_x_3:
[----:B------:R-:W2:Y:S01]  /*16d90*/  LDL R5, [R1+0x204] ;  /* 0x0002040001057983 */ /* 0x000ea20000100800 */
[----:B------:R-:W-:-:S03]  /*16da0*/  ULDC.64 UR8, c[0x0][0x650] ;  /* 0x0001940000087ab9 */ /* 0x000fc60000000a00 */
[----:B------:R-:W3:Y:S01]  /*16db0*/  LDL R4, [R1+0x200] ;  /* 0x0002000001047983 */ /* 0x000ee20000100800 */
[----:B------:R-:W-:Y:S01]  /*16dc0*/  PRMT R0, RZ, 0x7610, R0 ;  /* 0x00007610ff007816 */ /* 0x000fe20000000000 */
[----:B------:R-:W-:Y:S01]  /*16dd0*/  IMAD.MOV.U32 R2, RZ, RZ, -0x1 ;  /* 0xffffffffff027424 */ /* 0x000fe200078e00ff */
[----:B------:R-:W-:Y:S02]  /*16de0*/  MOV R3, 0xffffffff ;  /* 0xffffffff00037802 */ /* 0x000fe40000000f00 */
[----:B------:R-:W-:Y:S02]  /*16df0*/  MOV R9, 0xffffffff ;  /* 0xffffffff00097802 */ /* 0x000fe40000000f00 */
[----:B--2---:R-:W-:-:S04]  /*16e00*/  ISETP.GE.U32.AND P0, PT, R5, UR8, PT ;  /* 0x0000000805007c0c */ /* 0x004fc8000bf06070 */
[----:B---3--:R-:W-:-:S13]  /*16e10*/  ISETP.GE.U32.AND.EX P0, PT, R4, UR9, PT, P0 ;  /* 0x0000000904007c0c */ /* 0x008fda000bf06100 */
[----:B------:R-:W-:Y:S05]  /*16e20*/  @P0 BRA `(.L_x_541) ;  /* 0x00000004008c0947 */ /* 0x000fea0003800000 */
[----:B------:R-:W-:Y:S01]  /*16e30*/  I2FP.F32.U32 R0, UR4 ;  /* 0x0000000400007c45 */ /* 0x000fe20008201000 */
[----:B0-----:R-:W-:Y:S01]  /*16e40*/  ULDC.64 UR16, c[0x0][0x628] ;  /* 0x00018a0000107ab9 */ /* 0x001fe20000000a00 */
        /* <DEDUP_REMOVED lines=24> */
.L_x_542:
        /* <DEDUP_REMOVED lines=24> */
[----:B------:R-:W-:Y:S01]  /*17150*/  UMOV UR19, 0x1 ;  /* 0x0000000100137882 */ /* 0x000fe20000000000 */
[----:B------:R-:W-:Y:S01]  /*17160*/  ULDC UR20, c[0x0][0x608] ;  /* 0x0001820000147ab9 */ /* 0x000fe20000000800 */
[----:B------:R-:W-:Y:S01]  /*17170*/  USHF.L.U32 UR26, UR19, UR23, URZ ;  /* 0x00000017131a7299 */ /* 0x000fe2000800063f */
[----:B------:R-:W-:Y:S01]  /*17180*/  ISETP.NE.AND.EX P0, PT, RZ, UR9, PT, P0 ;  /* 0x00000009ff007c0c */ /* 0x000fe2000bf05300 */
[----:B------:R-:W-:Y:S02]  /*17190*/  USHF.R.U64 UR19, UR18, UR20, UR11 ;  /* 0x0000001412137299 */ /* 0x000fe4000800120b */
[----:B------:R-:W-:Y:S02]  /*171a0*/  USHF.R.U32.HI UR11, URZ, UR20, UR11 ;  /* 0x000000143f0b7299 */ /* 0x000fe4000801160b */
[----:B------:R-:W-:-:S02]  /*171b0*/  UIADD3 UR15, -UR15, URZ, URZ ;  /* 0x0000003f0f0f7290 */ /* 0x000fc4000fffe13f */
[----:B------:R-:W-:Y:S01]  /*171c0*/  USHF.R.U64 UR20, UR19, UR23, UR11 ;  /* 0x0000001713147299 */ /* 0x000fe2000800120b */
[----:B------:R-:W-:Y:S01]  /*171d0*/  ULDC UR16, c[0x0][0x144] ;  /* 0x0000510000107ab9 */ /* 0x000fe20000000800 */
[----:B------:R-:W-:Y:S01]  /*171e0*/  ULDC UR6, c[0x0][0x600] ;  /* 0x0001800000067ab9 */ /* 0x000fe20000000800 */
[----:B------:R-:W-:Y:S02]  /*171f0*/  USHF.R.U32.HI UR11, URZ, UR23, UR11 ;  /* 0x000000173f0b7299 */ /* 0x000fe4000801160b */
[----:B------:R-:W-:Y:S02]  /*17200*/  UIMAD UR23, UR16, UR15, UR4 ;  /* 0x0000000f101772a4 */ /* 0x000fe4000f8e0204 */
[----:B------:R-:W-:Y:S02]  /*17210*/  UIADD3 UR22, UR6, -0x1, URZ ;  /* 0xffffffff06167890 */ /* 0x000fe4000fffe03f */
[----:B------:R-:W-:Y:S02]  /*17220*/  ULOP3.LUT UR27, URZ, UR13, URZ, 0x33, !UPT ;  /* 0x0000000d3f1b7292 */ /* 0x000fe4000f8e333f */
        /* <DEDUP_REMOVED lines=18> */
.L_x_543:
[----:B------:R-:W-:Y:S01]  /*17350*/  UISETP.NE.AND UP0, UPT, UR45, URZ, UPT ;  /* 0x0000003f2d00728c */ /* 0x000fe2000bf05270 */
[----:B------:R-:W-:Y:S01]  /*17360*/  MOV R0, 0x1 ;  /* 0x0000000100007802 */ /* 0x000fe20000000f00 */
[----:B------:R-:W-:Y:S01]  /*17370*/  USHF.R.U64 UR8, UR4, UR24, UR11 ;  /* 0x0000001804087299 */ /* 0x000fe2000800120b */
[----:B------:R-:W-:Y:S01]  /*17380*/  IMAD.U32 R9, RZ, RZ, UR5 ;  /* 0x00000005ff097e24 */ /* 0x000fe2000f8e00ff */
[----:B------:R-:W-:Y:S02]  /*17390*/  ULOP3.LUT UR4, UR19, UR27, URZ, 0xc0, !UPT ;  /* 0x0000001b13047292 */ /* 0x000fe4000f8ec03f */
[----:B------:R-:W-:Y:S02]  /*173a0*/  ULOP3.LUT UR18, UR18, UR22, URZ, 0xc0, !UPT ;  /* 0x0000001612127292 */ /* 0x000fe4000f8ec03f */
[----:B------:R-:W-:-:S03]  /*173b0*/  UIMAD UR4, UR26, UR8, UR4 ;  /* 0x000000081a0472a4 */ /* 0x000fc6000f8e0204 */
[----:B------:R-:W-:Y:S02]  /*173c0*/  @UP0 UIMAD UR23, UR28, UR21, UR7 ;  /* 0x000000151c1702a4 */ /* 0x000fe4000f8e0207 */
[----:B------:R-:W-:-:S03]  /*173d0*/  UIADD3 UR7, -UR8, URZ, URZ ;  /* 0x0000003f08077290 */ /* 0x000fc6000fffe13f */
[----:B------:R-:W-:Y:S01]  /*173e0*/  ULDC UR8, c[0x0][0x610] ;  /* 0x0001840000087ab9 */ /* 0x000fe20000000800 */
[----:B------:R-:W-:Y:S02]  /*173f0*/  UIMAD UR7, UR7, UR25, UR20 ;  /* 0x00000019070772a4 */ /* 0x000fe4000f8e0214 */
[----:B------:R-:W-:Y:S02]  /*17400*/  UIMAD UR4, UR4, UR8, UR23 ;  /* 0x00000008040472a4 */ /* 0x000fe4000f8e0217 */
[----:B------:R-:W-:-:S04]  /*17410*/  UIMAD UR7, UR7, UR6, UR18 ;  /* 0x00000006070772a4 */ /* 0x000fc8000f8e0212 */
[----:B------:R-:W-:Y:S02]  /*17420*/  USEL UR6, UR7, UR4, !UP0 ;  /* 0x0000000407067287 */ /* 0x000fe4000c000000 */
[----:B------:R-:W-:-:S04]  /*17430*/  USEL UR4, UR4, UR7, !UP0 ;  /* 0x0000000704047287 */ /* 0x000fc8000c000000 */
[----:B------:R-:W-:Y:S02]  /*17440*/  MOV R2, UR6 ;  /* 0x0000000600027c02 */ /* 0x000fe40008000f00 */
[----:B------:R-:W-:-:S07]  /*17450*/  MOV R3, UR4 ;  /* 0x0000000400037c02 */ /* 0x000fce0008000f00 */
.L_x_541:
[----:B------:R-:W-:-:S08]  /*17460*/  NOP ;  /* 0x0000000000007918 */ /* 0x000fd00000000000 */
[----:B0-----:R-:W0:-:S00]  /*17470*/  USETMAXREG.DEALLOC.CTAPOOL 0x18 ;  /* 0x00000018000079c8 */ /* 0x001e0000080e0500 */
[----:B------:R-:W-:-:S13]  /*17480*/  ISETP.NE.AND P0, PT, RZ, UR10, PT ;  /* 0x0000000aff007c0c */ /* 0x000fda000bf05270 */
[----:B------:R-:W-:Y:S05]  /*17490*/  @P0 EXIT ;  /* 0x000000000000094d */ /* 0x000fea0003800000 */
[----:B0-----:R-:W-:Y:S01]  /*174a0*/  LOP3.LUT P0, RZ, R0, 0xff, RZ, 0xc0, !PT ;  /* 0x000000ff00ff7812 */ /* 0x001fe2000780c0ff */
[----:B------:R-:W-:Y:S01]  /*174b0*/  IMAD.MOV.U32 R0, RZ, RZ, 0x1 ;  /* 0x00000001ff007424 */ /* 0x000fe200078e00ff */
[----:B------:R-:W-:-:S11]  /*174c0*/  MOV R6, RZ ;  /* 0x000000ff00067202 */ /* 0x000fd60000000f00 */
[----:B------:R-:W-:Y:S05]  /*174d0*/  @!P0 BRA `(.L_x_544) ;  /* 0x0000000c005c8947 */ /* 0x000fea0003800000 */
[----:B------:R-:W0:Y:S01]  /*174e0*/  S2R R4, SR_TID.X ;  /* 0x0000000000047919 */ /* 0x000e220000002100 */
[----:B------:R-:W-:Y:S01]  /*174f0*/  ULDC UR4, c[0x0][0x28c] ;  /* 0x0000a30000047ab9 */ /* 0x000fe20000000800 */
[----:B------:R-:W-:Y:S01]  /*17500*/  ULDC UR6, c[0x0][0x658] ;  /* 0x0001960000067ab9 */ /* 0x000fe20000000800 */
[----:B------:R-:W-:Y:S01]  /*17510*/  UIADD3 UR10, UR4, 0x1f, URZ ;  /* 0x0000001f040a7890 */ /* 0x000fe2000fffe03f */
[----:B------:R-:W-:Y:S01]  /*17520*/  BSSY B0, `(.L_x_544) ;  /* 0x00000d2000007945 */ /* 0x000fe20003800000 */
[----:B------:R-:W-:Y:S01]  /*17530*/  UMOV UR7, 0xffffffff ;  /* 0xffffffff00077882 */ /* 0x000fe20000000000 */
[----:B------:R-:W-:Y:S01]  /*17540*/  ULDC UR5, c[0x0][0x600] ;  /* 0x0001800000057ab9 */ /* 0x000fe20000000800 */
[----:B------:R-:W-:Y:S01]  /*17550*/  UMOV UR9, 0x1 ;  /* 0x0000000100097882 */ /* 0x000fe20000000000 */
[----:B------:R-:W-:Y:S01]  /*17560*/  USHF.L.U32 UR7, UR7, UR6, URZ ;  /* 0x0000000607077299 */ /* 0x000fe2000800063f */
[----:B------:R-:W-:Y:S01]  /*17570*/  MOV R8, 0x1 ;  /* 0x0000000100087802 */ /* 0x000fe20000000f00 */
[----:B------:R-:W-:Y:S01]  /*17580*/  UIADD3 UR4, UR5, -0x1, URZ ;  /* 0xffffffff05047890 */ /* 0x000fe2000fffe03f */
[----:B------:R-:W-:Y:S01]  /*17590*/  IMAD.MOV.U32 R0, RZ, RZ, 0x1 ;  /* 0x00000001ff007424 */ /* 0x000fe200078e00ff */
[----:B------:R-:W-:Y:S01]  /*175a0*/  USHF.R.S32.HI UR11, URZ, 0x1f, UR10 ;  /* 0x0000001f3f0b7899 */ /* 0x000fe2000801140a */
[----:B------:R-:W-:Y:S01]  /*175b0*/  MOV R6, RZ ;  /* 0x000000ff00067202 */ /* 0x000fe20000000f00 */
[----:B------:R-:W-:Y:S01]  /*175c0*/  ULDC UR8, c[0x0][0xc] ;  /* 0x0000030000087ab9 */ /* 0x000fe20000000800 */
[----:B------:R-:W-:-:S02]  /*175d0*/  USHF.L.U32 UR5, UR9, UR6, URZ ;  /* 0x0000000609057299 */ /* 0x000fc4000800063f */
[----:B------:R-:W-:Y:S01]  /*175e0*/  ULEA.HI UR11, UR11, UR10, URZ, 0x5 ;  /* 0x0000000a0b0b7291 */ /* 0x000fe2000f8f283f */
[----:B------:R-:W-:Y:S01]  /*175f0*/  ULDC UR9, c[0x0][0x10] ;  /* 0x0000040000097ab9 */ /* 0x000fe20000000800 */
[----:B------:R-:W-:Y:S02]  /*17600*/  ULOP3.LUT UR6, URZ, UR7, URZ, 0x33, !UPT ;  /* 0x000000073f067292 */ /* 0x000fe4000f8e333f */
[----:B------:R-:W-:Y:S01]  /*17610*/  UIMAD.WIDE.U32 UR8, UR8, UR9, URZ ;  /* 0x00000009080872a5 */ /* 0x000fe2000f8e003f */
[----:B------:R-:W-:Y:S01]  /*17620*/  ULDC UR7, c[0x0][0x14] ;  /* 0x0000050000077ab9 */ /* 0x000fe20000000800 */
[----:B------:R-:W-:Y:S02]  /*17630*/  USHF.R.S32.HI UR18, URZ, 0x5, UR11 ;  /* 0x000000053f127899 */ /* 0x000fe4000801140b */
[----:B------:R-:W-:Y:S02]  /*17640*/  UIMAD.WIDE.U32 UR20, UR8, UR7, URZ ;  /* 0x00000007081472a5 */ /* 0x000fe4000f8e003f */
[----:B------:R-:W-:-:S02]  /*17650*/  UIMAD UR13, UR9, UR7, URZ ;  /* 0x00000007090d72a4 */ /* 0x000fc4000f8e023f */
[----:B------:R-:W-:Y:S01]  /*17660*/  ULOP3.LUT UR24, UR40, 0x2, URZ, 0xfc, !UPT ;  /* 0x0000000228187892 */ /* 0x000fe2000f8efc3f */
[C---:B0-----:R-:W-:Y:S01]  /*17670*/  LOP3.LUT P2, RZ, R4.reuse, 0x7f, RZ, 0xc0, !PT ;  /* 0x0000007f04ff7812 */ /* 0x041fe2000784c0ff */
[----:B------:R-:W-:Y:S01]  /*17680*/  UIADD3 UR13, UR21, UR13, URZ ;  /* 0x0000000d150d7290 */ /* 0x000fe2000fffe03f */
[----:B------:R-:W-:Y:S01]  /*17690*/  LOP3.LUT P0, RZ, R4, 0x1f, RZ, 0xc0, !PT ;  /* 0x0000001f04ff7812 */ /* 0x000fe2000780c0ff */
[----:B------:R-:W-:Y:S01]  /*176a0*/  UIADD3 UR25, UR18, 0x1, URZ ;  /* 0x0000000112197890 */ /* 0x000fe2000fffe03f */
[----:B------:R-:W-:Y:S02]  /*176b0*/  ULDC.64 UR22, c[0x0][0x198] ;  /* 0x0000660000167ab9 */ /* 0x000fe40000000a00 */
[----:B------:R-:W-:-:S13]  /*176c0*/  PLOP3.LUT P0, PT, P0, P2, PT, 0x8a, 0x0 ;  /* 0x000000000000781c */ /* 0x000fda0000705172 */
.L_x_556:
[----:B------:R-:W-:-:S03]  /*176d0*/  UMOV UR7, 0xffffffff ;  /* 0xffffffff00077882 */ /* 0x000fc60000000000 */
[----:B------:R-:W-:Y:S05]  /*176e0*/  BRA.DIV UR7, `(.L_x_545) ;  /* 0x0000000e07a47947 */ /* 0x000fea000b800000 */
[----:B------:R-:W-:-:S13]  /*176f0*/  ELECT P6, URZ, PT ;  /* 0x00000000003f782f */ /* 0x000fda00038c0000 */
.L_x_566:
[----:B------:R-:W0:Y:S01]  /*17700*/  LDC R4, c[0x0][0x28c] ;  /* 0x0000a300ff047b82 */ /* 0x000e220000000800 */
[----:B------:R-:W-:Y:S01]  /*17710*/  BSSY B1, `(.L_x_546) ;  /* 0x0000035000017945 */ /* 0x000fe20003800000 */
[----:B0-----:R-:W-:-:S13]  /*17720*/  ISETP.LT.OR P6, PT, R4, 0x1, !P6 ;  /* 0x000000010400780c */ /* 0x001fda00077c1670 */
[----:B------:R-:W-:Y:S05]  /*17730*/  @P6 BRA `(.L_x_547) ;  /* 0x0000000000c86947 */ /* 0x000fea0003800000 */
[----:B------:R-:W-:Y:S01]  /*17740*/  IMAD.SHL.U32 R11, R3, 0x100, RZ ;  /* 0x00000100030b7824 */ /* 0x000fe200078e00ff */
[----:B------:R-:W-:Y:S01]  /*17750*/  SHF.L.U32 R2, R2, 0x8, RZ ;  /* 0x0000000802027819 */ /* 0x000fe200000006ff */
[----:B------:R-:W-:Y:S01]  /*17760*/  IMAD.MOV.U32 R3, RZ, RZ, R0 ;  /* 0x000000ffff037224 */ /* 0x000fe200078e0000 */
[----:B------:R-:W-:Y:S02]  /*17770*/  MOV R12, RZ ;  /* 0x000000ff000c7202 */ /* 0x000fe40000000f00 */
[----:B------:R-:W-:Y:S02]  /*17780*/  MOV R14, UR25 ;  /* 0x00000019000e7c02 */ /* 0x000fe40008000f00 */
[----:B------:R-:W-:-:S07]  /*17790*/  MOV R4, R6 ;  /* 0x0000000600047202 */ /* 0x000fce0000000f00 */
.L_x_551:
[----:B------:R-:W0:Y:S01]  /*177a0*/  S2R R10, SR_CgaCtaId ;  /* 0x00000000000a7919 */ /* 0x000e220000008800 */
[----:B------:R-:W-:Y:S01]  /*177b0*/  MOV R5, 0x400 ;  /* 0x0000040000057802 */ /* 0x000fe20000000f00 */
[----:B------:R-:W1:Y:S03]  /*177c0*/  @!P2 LDC R7, c[0x0][0x500] ;  /* 0x00014000ff07ab82 */ /* 0x000e660000000800 */
[----:B0-----:R-:W-:Y:S02]  /*177d0*/  LEA R13, R10, R5, 0x18 ;  /* 0x000000050a0d7211 */ /* 0x001fe400078ec0ff */
[----:B------:R-:W-:Y:S02]  /*177e0*/  SHF.L.U32 R5, R3, 0x1f, RZ ;  /* 0x0000001f03057819 */ /* 0x000fe400000006ff */
[----:B------:R-:W-:-:S04]  /*177f0*/  LEA R10, R4, R13, 0x3 ;  /* 0x0000000d040a7211 */ /* 0x000fc800078e18ff */
[----:B------:R-:W0:Y:S02]  /*17800*/  SYNCS.PHASECHK.TRANS64.TRYWAIT P1, [R10+URZ+0x18], R5 ;  /* 0x000018050a0075a7 */ /* 0x000e24000802017f */
[----:B01----:R-:W-:Y:S05]  /*17810*/  @!P1 BRA `(.L_x_548) ;  /* 0x0000000c00789947 */ /* 0x003fea0003800000 */
.L_x_567:
[----:B------:R-:W-:Y:S01]  /*17820*/  UPRMT UR7, UR24, 0x9910, URZ ;  /* 0x0000991018077896 */ /* 0x000fe2000800003f */
[----:B------:R1:W-:Y:S03]  /*17830*/  @!P2 SYNCS.ARRIVE.TRANS64 RZ, [R10+URZ], R7 ;  /* 0x000000070affa9a7 */ /* 0x0003e6000800003f */
[----:B------:R-:W-:-:S06]  /*17840*/  UISETP.NE.AND UP0, UPT, UR7, 0x2, UPT ;  /* 0x000000020700788c */ /* 0x000fcc000bf05270 */
[----:B------:R-:W-:-:S13]  /*17850*/  PLOP3.LUT P1, PT, PT, PT, UP0, 0x80, 0x0 ;  /* 0x000000000000781c */ /* 0x000fda0003f2f008 */
[----:B-1----:R-:W-:Y:S05]  /*17860*/  @P1 BRA `(.L_x_549) ;  /* 0x0000000000041947 */ /* 0x002fea0003800000 */
[----:B------:R-:W-:Y:S01]  /*17870*/  BPT.TRAP 0x1 ;  /* 0x000000040000795c */ /* 0x000fe20000300000 */
.L_x_549:
[----:B------:R-:W-:Y:S05]  /*17880*/  @P0 BRA `(.L_x_550) ;  /* 0x0000000000040947 */ /* 0x000fea0003800000 */
[----:B------:R-:W-:Y:S01]  /*17890*/  BPT.TRAP 0x1 ;  /* 0x000000040000795c */ /* 0x000fe20000300000 */
.L_x_550:
[----:B------:R-:W-:Y:S01]  /*178a0*/  IMAD R13, R4, 0x8000, R13 ;  /* 0x00008000040d7824 */ /* 0x000fe200078e020d */
[----:B------:R-:W-:Y:S01]  /*178b0*/  R2UR UR9, R10 ;  /* 0x000000000a0972ca */ /* 0x000fe200000e0000 */
[----:B------:R-:W-:Y:S01]  /*178c0*/  UIADD3 UR14, UP0, UR22, 0xf0, URZ ;  /* 0x000000f0160e7890 */ /* 0x000fe2000ff1e03f */
[----:B------:R-:W-:Y:S01]  /*178d0*/  R2UR UR11, R11 ;  /* 0x000000000b0b72ca */ /* 0x000fe200000e0000 */
[----:B------:R-:W-:Y:S01]  /*178e0*/  UIADD3 UR26, UP1, UR22, 0x1f0, URZ ;  /* 0x000001f0161a7890 */ /* 0x000fe2000ff3e03f */
[----:B------:R-:W-:Y:S01]  /*178f0*/  R2UR UR7, R13 ;  /* 0x000000000d0772ca */ /* 0x000fe200000e0000 */
[----:B------:R-:W-:Y:S01]  /*17900*/  UIADD3.X UR15, URZ, UR23, URZ, UP0, !UPT ;  /* 0x000000173f0f7290 */ /* 0x000fe200087fe43f */
[----:B------:R-:W-:Y:S01]  /*17910*/  R2UR UR10, R12 ;  /* 0x000000000c0a72ca */ /* 0x000fe200000e0000 */
[----:B------:R-:W-:Y:S01]  /*17920*/  UIADD3.X UR27, URZ, UR23, URZ, UP1, !UPT ;  /* 0x000000173f1b7290 */ /* 0x000fe20008ffe43f */
[----:B------:R-:W-:Y:S01]  /*17930*/  R2UR UR12, R9 ;  /* 0x00000000090c72ca */ /* 0x000fe200000e0000 */
[----:B------:R-:W-:Y:S01]  /*17940*/  UMOV UR16, 0x0 ;  /* 0x0000000000107882 */ /* 0x000fe20000000000 */
[----:B------:R-:W-:Y:S01]  /*17950*/  IADD3 R14, R14, -0x1, RZ ;  /* 0xffffffff0e0e7810 */ /* 0x000fe20007ffe0ff */
[----:B------:R-:W-:Y:S01]  /*17960*/  UMOV UR17, 0x10000000 ;  /* 0x1000000000117882 */ /* 0x000fe20000000000 */
[----:B------:R-:W-:Y:S01]  /*17970*/  R2UR UR19, R2 ;  /* 0x00000000021372ca */ /* 0x000fe200000e0000 */
[----:B------:R-:W-:Y:S01]  /*17980*/  VIADD R12, R12, 0x20 ;  /* 0x000000200c0c7836 */ /* 0x000fe20000000000 */
[----:B------:R-:W-:-:S02]  /*17990*/  ISETP.GT.AND P3, PT, R14, 0x1, PT ;  /* 0x000000010e00780c */ /* 0x000fc40003f64270 */
[----:B------:R-:W-:Y:S01]  /*179a0*/  IADD3 R4, R4, 0x1, RZ ;  /* 0x0000000104047810 */ /* 0x000fe20007ffe0ff */
[----:B------:R-:W-:Y:S02]  /*179b0*/  UIADD3 UR8, UR7, 0x100, URZ ;  /* 0x0000010007087890 */ /* 0x000fe4000fffe03f */
[----:B------:R-:W-:Y:S01]  /*179c0*/  UIADD3 UR7, UR7, 0x18100, URZ ;  /* 0x0001810007077890 */ /* 0x000fe2000fffe03f */
[----:B------:R-:W-:-:S04]  /*179d0*/  ISETP.NE.AND P1, PT, R4, 0x3, PT ;  /* 0x000000030400780c */ /* 0x000fc80003f25270 */
[----:B0-----:R-:W-:Y:S02]  /*179e0*/  SEL R10, RZ, 0x1, P1 ;  /* 0x00000001ff0a7807 */ /* 0x001fe40000800000 */
[----:B------:R0:W-:Y:S01]  /*179f0*/  UTMALDG.3D [UR8], [UR14], desc[UR16] ;  /* 0x000010080e0075b4 */ /* 0x0001e20008011000 */
[----:B------:R-:W-:Y:S02]  /*17a00*/  SEL R4, R4, RZ, P1 ;  /* 0x000000ff04047207 */ /* 0x000fe40000800000 */
[----:B------:R-:W-:Y:S01]  /*17a10*/  LOP3.LUT R3, R3, R10, RZ, 0x3c, !PT ;  /* 0x0000000a03037212 */ /* 0x000fe200078e3cff */
[----:B0-----:R-:W-:Y:S01]  /*17a20*/  UMOV UR8, UR7 ;  /* 0x0000000700087c82 */ /* 0x001fe20008000000 */
[----:B------:R-:W-:Y:S02]  /*17a30*/  UMOV UR11, UR19 ;  /* 0x00000013000b7c82 */ /* 0x000fe40008000000 */
[----:B------:R0:W-:Y:S02]  /*17a40*/  UTMALDG.3D [UR8], [UR26], desc[UR16] ;  /* 0x000010081a0075b4 */ /* 0x0001e40008011000 */
[----:B0-----:R-:W-:Y:S05]  /*17a50*/  @P3 BRA `(.L_x_551) ;  /* 0xfffffffc00503947 */ /* 0x001fea000383ffff */
.L_x_547:
[----:B------:R-:W-:Y:S05]  /*17a60*/  BSYNC B1 ;  /* 0x0000000000017941 */ /* 0x000fea0003800000 */
.L_x_546:
[----:B------:R-:W2:Y:S01]  /*17a70*/  LDL.LU R15, [R1+0x200] ;  /* 0x00020000010f7983 */ /* 0x000ea20000300800 */
[----:B------:R-:W-:Y:S01]  /*17a80*/  LOP3.LUT P1, RZ, R8, 0xff, RZ, 0xc0, !PT ;  /* 0x000000ff08ff7812 */ /* 0x000fe2000782c0ff */
[----:B------:R-:W-:Y:S02]  /*17a90*/  ULDC.64 UR8, c[0x0][0x650] ;  /* 0x0001940000087ab9 */ /* 0x000fe40000000a00 */
[----:B------:R-:W3:Y:S01]  /*17aa0*/  LDL.LU R13, [R1+0x204] ;  /* 0x00020400010d7983 */ /* 0x000ee20000300800 */
[----:B------:R-:W-:Y:S01]  /*17ab0*/  IADD3 R6, R6, UR18, RZ ;  /* 0x0000001206067c10 */ /* 0x000fe2000fffe0ff */
[----:B------:R-:W-:Y:S01]  /*17ac0*/  UISETP.GE.U32.AND UP0, UPT, UR18, 0x3, UPT ;  /* 0x000000031200788c */ /* 0x000fe2000bf06070 */
[----:B------:R-:W-:Y:S01]  /*17ad0*/  BSSY B1, `(.L_x_552) ;  /* 0x0000074000017945 */ /* 0x000fe20003800000 */
[----:B------:R-:W-:Y:S02]  /*17ae0*/  MOV R9, 0xffffffff ;  /* 0xffffffff00097802 */ /* 0x000fe40000000f00 */
[----:B------:R-:W-:-:S02]  /*17af0*/  PRMT R4, RZ, 0x7610, R4 ;  /* 0x00007610ff047816 */ /* 0x000fc40000000004 */
[----:B------:R-:W-:Y:S02]  /*17b00*/  PLOP3.LUT P3, PT, PT, PT, UP0, 0x80, 0x0 ;  /* 0x000000000000781c */ /* 0x000fe40003f6f008 */
[----:B------:R-:W0:Y:S01]  /*17b10*/  @P1 S2R R3, SR_CgaCtaId ;  /* 0x0000000000031919 */ /* 0x000e220000008800 */
[----:B------:R-:W-:Y:S02]  /*17b20*/  @P1 MOV R2, 0x400 ;  /* 0x0000040000021802 */ /* 0x000fe40000000f00 */
[----:B------:R-:W-:Y:S02]  /*17b30*/  PRMT R8, RZ, 0x7610, R8 ;  /* 0x00007610ff087816 */ /* 0x000fe40000000008 */
[----:B0-----:R-:W-:-:S04]  /*17b40*/  @P1 LEA R2, R3, R2, 0x18 ;  /* 0x0000000203021211 */ /* 0x001fc800078ec0ff */
[----:B------:R0:W-:Y:S01]  /*17b50*/  @P1 SYNCS.ARRIVE.TRANS64.A1T0 RZ, [R2+URZ+0x48], RZ ;  /* 0x000048ff02ff19a7 */ /* 0x0001e2000810003f */
[----:B------:R-:W-:Y:S02]  /*17b60*/  ISETP.GT.U32.AND P1, PT, R6, 0x2, PT ;  /* 0x000000020600780c */ /* 0x000fe40003f24070 */
[----:B0-----:R-:W-:-:S04]  /*17b70*/  MOV R2, UR18 ;  /* 0x0000001200027c02 */ /* 0x001fc80008000f00 */
[----:B------:R-:W-:Y:S01]  /*17b80*/  ISETP.LT.U32.AND P1, PT, R2, 0x3, P1 ;  /* 0x000000030200780c */ /* 0x000fe20000f21070 */
[----:B------:R-:W-:Y:S01]  /*17b90*/  IMAD.WIDE.U32 R2, R6, -0x55555555, RZ ;  /* 0xaaaaaaab06027825 */ /* 0x000fe200078e00ff */
[----:B------:R-:W-:-:S04]  /*17ba0*/  MOV R2, 0xffffffff ;  /* 0xffffffff00027802 */ /* 0x000fc80000000f00 */
[----:B------:R-:W-:Y:S02]  /*17bb0*/  SHF.R.U32.HI R5, RZ, 0x1, R3 ;  /* 0x00000001ff057819 */ /* 0x000fe40000011603 */
[----:B------:R-:W-:-:S03]  /*17bc0*/  SEL R3, RZ, 0x1, !P1 ;  /* 0x00000001ff037807 */ /* 0x000fc60004800000 */
[----:B------:R-:W-:Y:S01]  /*17bd0*/  IMAD R6, R5, -0x3, R6 ;  /* 0xfffffffd05067824 */ /* 0x000fe200078e0206 */
[----:B------:R-:W-:Y:S01]  /*17be0*/  LOP3.LUT R0, R0, R3, RZ, 0x3c, !PT ;  /* 0x0000000300007212 */ /* 0x000fe200078e3cff */
[----:B------:R-:W-:-:S03]  /*17bf0*/  IMAD.MOV.U32 R3, RZ, RZ, -0x1 ;  /* 0xffffffffff037424 */ /* 0x000fc600078e00ff */
[----:B------:R-:W-:Y:S02]  /*17c00*/  @P3 LOP3.LUT R0, R0, 0x1, R5, 0x78, !PT ;  /* 0x0000000100003812 */ /* 0x000fe400078e7805 */
[----:B---3--:R-:W-:-:S04]  /*17c10*/  IADD3 R13, P1, R13, UR20, RZ ;  /* 0x000000140d0d7c10 */ /* 0x008fc8000ff3e0ff */
[----:B--2---:R-:W-:Y:S01]  /*17c20*/  IADD3.X R15, R15, UR13, RZ, P1, !PT ;  /* 0x0000000d0f0f7c10 */ /* 0x004fe20008ffe4ff */
[----:B------:R0:W-:Y:S01]  /*17c30*/  STL [R1+0x204], R13 ;  /* 0x0002040d01007387 */ /* 0x0001e20000100800 */
[----:B------:R-:W-:-:S03]  /*17c40*/  ISETP.GE.U32.AND P1, PT, R13, UR8, PT ;  /* 0x000000080d007c0c */ /* 0x000fc6000bf26070 */
[----:B------:R0:W-:Y:S01]  /*17c50*/  STL [R1+0x200], R15 ;  /* 0x0002000f01007387 */ /* 0x0001e20000100800 */
[----:B------:R-:W-:-:S13]  /*17c60*/  ISETP.GE.U32.AND.EX P1, PT, R15, UR9, PT, P1 ;  /* 0x000000090f007c0c */ /* 0x000fda000bf26110 */
[----:B0-----:R-:W-:Y:S05]  /*17c70*/  @P1 BRA `(.L_x_553) ;  /* 0x0000000400641947 */ /* 0x001fea0003800000 */
[----:B------:R-:W0:Y:S01]  /*17c80*/  S2R R7, SR_CTAID.X ;  /* 0x0000000000077919 */ /* 0x000e220000002500 */
[----:B------:R-:W-:Y:S01]  /*17c90*/  ULDC UR7, c[0x0][0x150] ;  /* 0x0000540000077ab9 */ /* 0x000fe20000000800 */
[----:B------:R-:W1:Y:S01]  /*17ca0*/  LDC R4, c[0x0][0x144] ;  /* 0x00005100ff047b82 */ /* 0x000e620000000800 */
[----:B------:R-:W-:Y:S01]  /*17cb0*/  UISETP.NE.AND UP0, UPT, UR45, URZ, UPT ;  /* 0x0000003f2d00728c */ /* 0x000fe2000bf05270 */
[----:B------:R-:W2:Y:S01]  /*17cc0*/  S2R R5, SR_CTAID.Y ;  /* 0x0000000000057919 */ /* 0x000ea20000002600 */
[----:B------:R-:W-:Y:S01]  /*17cd0*/  ULDC.64 UR8, c[0x0][0x628] ;  /* 0x00018a0000087ab9 */ /* 0x000fe20000000a00 */
[----:B------:R-:W-:-:S03]  /*17ce0*/  ULDC UR10, c[0x0][0x630] ;  /* 0x00018c00000a7ab9 */ /* 0x000fc60000000800 */
[----:B------:R-:W-:Y:S01]  /*17cf0*/  PLOP3.LUT P1, PT, PT, PT, UP0, 0x80, 0x0 ;  /* 0x000000000000781c */ /* 0x000fe20003f2f008 */
[----:B------:R-:W3:Y:S01]  /*17d00*/  LDC R10, c[0x0][0x148] ;  /* 0x00005200ff0a7b82 */ /* 0x000ee20000000800 */
[----:B0-----:R-:W-:Y:S02]  /*17d10*/  I2FP.F32.U32 R2, R7 ;  /* 0x0000000700027245 */ /* 0x001fe40000201000 */
[----:B--2---:R-:W-:-:S03]  /*17d20*/  I2FP.F32.U32 R3, R5 ;  /* 0x0000000500037245 */ /* 0x004fc60000201000 */
[----:B------:R-:W-:Y:S01]  /*17d30*/  FMUL R2, R2, UR7 ;  /* 0x0000000702027c20 */ /* 0x000fe20008400000 */
[----:B------:R-:W-:Y:S02]  /*17d40*/  ULDC UR7, c[0x0][0x154] ;  /* 0x0000550000077ab9 */ /* 0x000fe40000000800 */
[----:B------:R-:W-:-:S03]  /*17d50*/  FMUL R9, R3, UR7 ;  /* 0x0000000703097c20 */ /* 0x000fc60008400000 */
[----:B------:R-:W0:Y:S08]  /*17d60*/  F2I.U32.TRUNC.NTZ R2, R2 ;  /* 0x0000000200027305 */ /* 0x000e30000020f000 */
[----:B------:R-:W2:Y:S01]  /*17d70*/  F2I.U32.TRUNC.NTZ R9, R9 ;  /* 0x0000000900097305 */ /* 0x000ea2000020f000 */
[----:B0-----:R-:W-:Y:S01]  /*17d80*/  IMAD.MOV R3, RZ, RZ, -R2 ;  /* 0x000000ffff037224 */ /* 0x001fe200078e0a02 */
[----:B------:R-:W-:-:S03]  /*17d90*/  MOV R2, R13 ;  /* 0x0000000d00027202 */ /* 0x000fc60000000f00 */
[----:B-1----:R-:W-:Y:S01]  /*17da0*/  IMAD R7, R4, R3, R7 ;  /* 0x0000000304077224 */ /* 0x002fe200078e0207 */
[----:B--2---:R-:W-:-:S05]  /*17db0*/  IADD3 R3, -R9, RZ, RZ ;  /* 0x000000ff09037210 */ /* 0x004fca0007ffe1ff */
[----:B---3--:R-:W-:Y:S01]  /*17dc0*/  @P1 IMAD R7, R10, R3, R5 ;  /* 0x000000030a071224 */ /* 0x008fe200078e0205 */
[----:B------:R-:W-:Y:S01]  /*17dd0*/  ISETP.NE.U32.AND P1, PT, RZ, UR8, PT ;  /* 0x00000008ff007c0c */ /* 0x000fe2000bf25070 */
[----:B------:R-:W-:-:S03]  /*17de0*/  IMAD.MOV.U32 R3, RZ, RZ, R15 ;  /* 0x000000ffff037224 */ /* 0x000fc600078e000f */
[----:B------:R-:W-:-:S13]  /*17df0*/  ISETP.NE.AND.EX P1, PT, RZ, UR9, PT, P1 ;  /* 0x00000009ff007c0c */ /* 0x000fda000bf25310 */
[----:B------:R-:W-:Y:S05]  /*17e00*/  @!P1 BRA `(.L_x_554) ;  /* 0x0000000000289947 */ /* 0x000fea0003800000 */
[----:B------:R-:W-:Y:S02]  /*17e10*/  ULDC UR7, c[0x0][0x634] ;  /* 0x00018d0000077ab9 */ /* 0x000fe40000000800 */
[----:B------:R-:W-:-:S04]  /*17e20*/  IADD3 R3, P1, R13, UR7, RZ ;  /* 0x000000070d037c10 */ /* 0x000fc8000ff3e0ff */
[----:B------:R-:W-:-:S05]  /*17e30*/  IADD3.X R9, RZ, R15, RZ, P1, !PT ;  /* 0x0000000fff097210 */ /* 0x000fca0000ffe4ff */
[----:B------:R-:W-:-:S04]  /*17e40*/  IMAD.WIDE.U32 R4, R9, UR8, RZ ;  /* 0x0000000809047c25 */ /* 0x000fc8000f8e00ff */
[----:B------:R-:W-:-:S04]  /*17e50*/  IMAD.WIDE.U32 R4, P1, R3, UR9, R4 ;  /* 0x0000000903047c25 */ /* 0x000fc8000f820004 */
[----:B------:R-:W-:-:S04]  /*17e60*/  IMAD.WIDE.U32 R2, R3, UR8, RZ ;  /* 0x0000000803027c25 */ /* 0x000fc8000f8e00ff */
[----:B------:R-:W-:Y:S01]  /*17e70*/  IMAD.MOV.U32 R2, RZ, RZ, R5 ;  /* 0x000000ffff027224 */ /* 0x000fe200078e0005 */
[----:B------:R-:W-:Y:S02]  /*17e80*/  IADD3 RZ, P3, R3, R4, RZ ;  /* 0x0000000403ff7210 */ /* 0x000fe40007f7e0ff */
[----:B------:R-:W-:-:S03]  /*17e90*/  IADD3.X R3, RZ, RZ, RZ, P1, !PT ;  /* 0x000000ffff037210 */ /* 0x000fc60000ffe4ff */
[----:B------:R-:W-:-:S08]  /*17ea0*/  IMAD.WIDE.U32.X R2, R9, UR9, R2, P3 ;  /* 0x0000000909027c25 */ /* 0x000fd000098e0402 */
.L_x_554:
[--C-:B------:R-:W-:Y:S01]  /*17eb0*/  SHF.R.U64 R9, R2, UR10, R3.reuse ;  /* 0x0000000a02097c19 */ /* 0x100fe20008001203 */
[----:B------:R-:W-:Y:S01]  /*17ec0*/  ULDC.64 UR8, c[0x0][0x620] ;  /* 0x0001880000087ab9 */ /* 0x000fe20000000a00 */
[----:B------:R-:W-:Y:S01]  /*17ed0*/  SHF.R.U32.HI R2, RZ, UR10, R3 ;  /* 0x0000000aff027c19 */ /* 0x000fe20008011603 */
[----:B------:R-:W-:Y:S01]  /*17ee0*/  IMAD.MOV.U32 R3, RZ, RZ, R15 ;  /* 0x000000ffff037224 */ /* 0x000fe200078e000f */
[----:B------:R-:W-:Y:S01]  /*17ef0*/  IADD3 R11, P1, RZ, -R9, RZ ;  /* 0x80000009ff0b7210 */ /* 0x000fe20007f3e0ff */
[----:B------:R-:W-:-:S03]  /*17f00*/  ULDC UR7, c[0x0][0x618] ;  /* 0x0001860000077ab9 */ /* 0x000fc60000000800 */
[----:B------:R-:W-:-:S05]  /*17f10*/  IADD3.X R2, RZ, ~R2, RZ, P1, !PT ;  /* 0x80000002ff027210 */ /* 0x000fca0000ffe4ff */
[----:B------:R-:W-:-:S04]  /*17f20*/  IMAD R2, R2, UR8, RZ ;  /* 0x0000000802027c24 */ /* 0x000fc8000f8e02ff */
[----:B------:R-:W-:Y:S01]  /*17f30*/  IMAD R5, R11, UR9, R2 ;  /* 0x000000090b057c24 */ /* 0x000fe2000f8e0202 */
[----:B------:R-:W-:-:S05]  /*17f40*/  MOV R2, R13 ;  /* 0x0000000d00027202 */ /* 0x000fca0000000f00 */
[----:B------:R-:W-:Y:S01]  /*17f50*/  IMAD.WIDE.U32 R2, R11, UR8, R2 ;  /* 0x000000080b027c25 */ /* 0x000fe2000f8e0002 */
[----:B------:R-:W-:Y:S02]  /*17f60*/  ULDC.64 UR8, c[0x0][0x640] ;  /* 0x0001900000087ab9 */ /* 0x000fe40000000a00 */
[----:B------:R-:W-:Y:S02]  /*17f70*/  ISETP.NE.U32.AND P1, PT, RZ, UR8, PT ;  /* 0x00000008ff007c0c */ /* 0x000fe4000bf25070 */
[----:B------:R-:W-:Y:S02]  /*17f80*/  IADD3 R3, R3, R5, RZ ;  /* 0x0000000503037210 */ /* 0x000fe40007ffe0ff */
[----:B------:R-:W-:Y:S02]  /*17f90*/  ISETP.NE.AND.EX P1, PT, RZ, UR9, PT, P1 ;  /* 0x00000009ff007c0c */ /* 0x000fe4000bf25310 */
[--C-:B------:R-:W-:Y:S02]  /*17fa0*/  SHF.R.U64 R10, R2, UR7, R3.reuse ;  /* 0x00000007020a7c19 */ /* 0x100fe40008001203 */
[----:B------:R-:W-:Y:S01]  /*17fb0*/  SHF.R.U32.HI R3, RZ, UR7, R3 ;  /* 0x00000007ff037c19 */ /* 0x000fe20008011603 */
[----:B------:R-:W-:-:S03]  /*17fc0*/  ULDC UR7, c[0x0][0x608] ;  /* 0x0001820000077ab9 */ /* 0x000fc60000000800 */
[--C-:B------:R-:W-:Y:S02]  /*17fd0*/  SHF.R.U64 R12, R10, UR7, R3.reuse ;  /* 0x000000070a0c7c19 */ /* 0x100fe40008001203 */
[----:B------:R-:W-:Y:S01]  /*17fe0*/  SHF.R.U32.HI R3, RZ, UR7, R3 ;  /* 0x00000007ff037c19 */ /* 0x000fe20008011603 */
[----:B------:R-:W-:-:S03]  /*17ff0*/  ULDC UR7, c[0x0][0x658] ;  /* 0x0001960000077ab9 */ /* 0x000fc60000000800 */
[--C-:B------:R-:W-:Y:S02]  /*18000*/  SHF.R.U32.HI R13, RZ, UR7, R3.reuse ;  /* 0x00000007ff0d7c19 */ /* 0x100fe40008011603 */
[----:B------:R-:W-:-:S03]  /*18010*/  SHF.R.U64 R11, R12, UR7, R3 ;  /* 0x000000070c0b7c19 */ /* 0x000fc60008001203 */
[----:B------:R-:W-:Y:S01]  /*18020*/  IMAD.MOV.U32 R3, RZ, RZ, R13 ;  /* 0x000000ffff037224 */ /* 0x000fe200078e000d */
[----:B------:R-:W-:Y:S01]  /*18030*/  MOV R2, R11 ;  /* 0x0000000b00027202 */ /* 0x000fe20000000f00 */
[----:B------:R-:W-:Y:S06]  /*18040*/  @!P1 BRA `(.L_x_555) ;  /* 0x0000000000289947 */ /* 0x000fec0003800000 */
        /* <DEDUP_REMOVED lines=10> */
.L_x_555:
[----:B------:R-:W-:Y:S01]  /*180f0*/  ULDC UR7, c[0x0][0x648] ;  /* 0x0001920000077ab9 */ /* 0x000fe20000000800 */
[----:B------:R-:W-:Y:S01]  /*18100*/  LOP3.LUT R12, R12, UR6, RZ, 0xc0, !PT ;  /* 0x000000060c0c7c12 */ /* 0x000fe2000f8ec0ff */
[----:B------:R-:W-:Y:S01]  /*18110*/  UISETP.NE.AND UP0, UPT, UR45, URZ, UPT ;  /* 0x0000003f2d00728c */ /* 0x000fe2000bf05270 */
[----:B------:R-:W-:Y:S01]  /*18120*/  SHF.R.U64 R3, R2, UR7, R3 ;  /* 0x0000000702037c19 */ /* 0x000fe20008001203 */
[----:B------:R-:W-:Y:S01]  /*18130*/  ULDC UR7, c[0x0][0x638] ;  /* 0x00018e0000077ab9 */ /* 0x000fe20000000800 */
[----:B------:R-:W-:Y:S02]  /*18140*/  LOP3.LUT R4, R10, UR4, RZ, 0xc0, !PT ;  /* 0x000000040a047c12 */ /* 0x000fe4000f8ec0ff */
[C---:B------:R-:W-:Y:S01]  /*18150*/  IADD3 R2, -R3.reuse, RZ, RZ ;  /* 0x000000ff03027210 */ /* 0x040fe20007ffe1ff */
[----:B------:R-:W-:Y:S01]  /*18160*/  IMAD R12, R3, UR5, R12 ;  /* 0x00000005030c7c24 */ /* 0x000fe2000f8e020c */
[----:B------:R-:W-:Y:S02]  /*18170*/  PLOP3.LUT P1, PT, PT, PT, UP0, 0x40, 0x0 ;  /* 0x000000000000781c */ /* 0x000fe40003f2e808 */
[----:B------:R-:W-:Y:S01]  /*18180*/  PLOP3.LUT P3, PT, PT, PT, UP0, 0x40, 0x0 ;  /* 0x000000000000781c */ /* 0x000fe20003f6e808 */
[----:B------:R-:W-:Y:S01]  /*18190*/  IMAD R11, R2, UR7, R11 ;  /* 0x00000007020b7c24 */ /* 0x000fe2000f8e020b */
[----:B------:R-:W-:-:S02]  /*181a0*/  ULDC UR7, c[0x0][0x610] ;  /* 0x0001840000077ab9 */ /* 0x000fc40000000800 */
[----:B------:R-:W-:Y:S01]  /*181b0*/  IMAD R7, R12, UR7, R7 ;  /* 0x000000070c077c24 */ /* 0x000fe2000f8e0207 */
[----:B------:R-:W-:Y:S02]  /*181c0*/  ULDC UR7, c[0x0][0x600] ;  /* 0x0001800000077ab9 */ /* 0x000fe40000000800 */
[----:B------:R-:W-:-:S05]  /*181d0*/  IMAD R4, R11, UR7, R4 ;  /* 0x000000070b047c24 */ /* 0x000fca000f8e0204 */
[----:B------:R-:W-:Y:S02]  /*181e0*/  SEL R2, R4, R7, P1 ;  /* 0x0000000704027207 */ /* 0x000fe40000800000 */
[----:B------:R-:W-:Y:S02]  /*181f0*/  SEL R3, R7, R4, P3 ;  /* 0x0000000407037207 */ /* 0x000fe40001800000 */
[----:B------:R-:W-:-:S07]  /*18200*/  MOV R4, 0x1 ;  /* 0x0000000100047802 */ /* 0x000fce0000000f00 */
.L_x_553:
[----:B------:R-:W-:Y:S05]  /*18210*/  BSYNC B1 ;  /* 0x0000000000017941 */ /* 0x000fea0003800000 */
.L_x_552:
[----:B------:R-:W-:-:S13]  /*18220*/  LOP3.LUT P1, RZ, R4, 0xff, RZ, 0xc0, !PT ;  /* 0x000000ff04ff7812 */ /* 0x000fda000782c0ff */
[----:B------:R-:W-:Y:S05]  /*18230*/  @P1 BRA `(.L_x_556) ;  /* 0xfffffff400241947 */ /* 0x000fea000383ffff */
[----:B------:R-:W-:Y:S05]  /*18240*/  BSYNC B0 ;  /* 0x0000000000007941 */ /* 0x000fea0003800000 */
.L_x_544:
[----:B------:R-:W-:-:S03]  /*18250*/  UMOV UR7, 0xffffffff ;  /* 0xffffffff00077882 */ /* 0x000fc60000000000 */
[----:B------:R-:W-:Y:S05]  /*18260*/  BRA.DIV UR7, `(.L_x_557) ;  /* 0x0000000207f87947 */ /* 0x000fea000b800000 */
[----:B------:R-:W-:-:S13]  /*18270*/  ELECT P6, URZ, PT ;  /* 0x00000000003f782f */ /* 0x000fda00038c0000 */
.L_x_570:
[----:B------:R-:W-:Y:S04]  /*18280*/  BSSY B0, `(.L_x_558) ;  /* 0x0000023000007945 */ /* 0x000fe80003800000 */
[----:B------:R-:W-:Y:S05]  /*18290*/  @!P6 BRA `(.L_x_559) ;  /* 0x000000000084e947 */ /* 0x000fea0003800000 */
[----:B------:R-:W-:-:S04]  /*182a0*/  ULOP3.LUT UR7, UR40, 0x2, URZ, 0xfc, !UPT ;  /* 0x0000000228077892 */ /* 0x000fc8000f8efc3f */
[----:B------:R-:W-:-:S06]  /*182b0*/  UISETP.NE.AND UP0, UPT, UR7, 0x3, UPT ;  /* 0x000000030700788c */ /* 0x000fcc000bf05270 */
[----:B------:R-:W-:-:S13]  /*182c0*/  PLOP3.LUT P0, PT, PT, PT, UP0, 0x80, 0x0 ;  /* 0x000000000000781c */ /* 0x000fda0003f0f008 */
[----:B------:R-:W-:Y:S05]  /*182d0*/  @!P0 BRA `(.L_x_560) ;  /* 0x0000000000048947 */ /* 0x000fea0003800000 */
[----:B------:R-:W-:Y:S01]  /*182e0*/  BPT.TRAP 0x1 ;  /* 0x000000040000795c */ /* 0x000fe20000300000 */
.L_x_560:
[----:B------:R-:W0:Y:S01]  /*182f0*/  S2R R3, SR_CgaCtaId ;  /* 0x0000000000037919 */ /* 0x000e220000008800 */
[----:B------:R-:W-:-:S04]  /*18300*/  MOV R2, 0x400 ;  /* 0x0000040000027802 */ /* 0x000fc80000000f00 */
[----:B0-----:R-:W-:Y:S02]  /*18310*/  LEA R3, R3, R2, 0x18 ;  /* 0x0000000203037211 */ /* 0x001fe400078ec0ff */
[----:B------:R-:W-:-:S03]  /*18320*/  SHF.L.U32 R2, R0, 0x1f, RZ ;  /* 0x0000001f00027819 */ /* 0x000fc600000006ff */
[----:B------:R-:W-:-:S05]  /*18330*/  VIADD R3, R3, 0x18 ;  /* 0x0000001803037836 */ /* 0x000fca0000000000 */
[----:B------:R-:W-:-:S04]  /*18340*/  LEA R5, R6, R3, 0x3 ;  /* 0x0000000306057211 */ /* 0x000fc800078e18ff */
[----:B------:R-:W0:Y:S02]  /*18350*/  SYNCS.PHASECHK.TRANS64.TRYWAIT P0, [R5+URZ], R2 ;  /* 0x00000002050075a7 */ /* 0x000e24000800017f */
[----:B0-----:R-:W-:Y:S05]  /*18360*/  @!P0 BRA `(.L_x_561) ;  /* 0x0000000000d88947 */ /* 0x001fea0003800000 */
.L_x_571:
[----:B------:R-:W-:-:S04]  /*18370*/  IADD3 R6, R6, 0x1, RZ ;  /* 0x0000000106067810 */ /* 0x000fc80007ffe0ff */
[----:B------:R-:W-:-:S04]  /*18380*/  ISETP.NE.AND P0, PT, R6, 0x3, PT ;  /* 0x000000030600780c */ /* 0x000fc80003f05270 */
[----:B0-----:R-:W-:Y:S02]  /*18390*/  SEL R5, RZ, 0x1, P0 ;  /* 0x00000001ff057807 */ /* 0x001fe40000000000 */
[----:B------:R-:W-:Y:S02]  /*183a0*/  SEL R6, R6, RZ, P0 ;  /* 0x000000ff06067207 */ /* 0x000fe40000000000 */
[----:B------:R-:W-:-:S03]  /*183b0*/  LOP3.LUT R5, R0, R5, RZ, 0x3c, !PT ;  /* 0x0000000500057212 */ /* 0x000fc600078e3cff */
[----:B------:R-:W-:Y:S01]  /*183c0*/  IMAD R7, R6, 0x8, R3 ;  /* 0x0000000806077824 */ /* 0x000fe200078e0203 */
[----:B------:R-:W-:-:S04]  /*183d0*/  SHF.L.U32 R0, R5, 0x1f, RZ ;  /* 0x0000001f05007819 */ /* 0x000fc800000006ff */
[----:B------:R-:W0:Y:S02]  /*183e0*/  SYNCS.PHASECHK.TRANS64.TRYWAIT P0, [R7+URZ], R0 ;  /* 0x00000000070075a7 */ /* 0x000e24000800017f */
[----:B0-----:R-:W-:Y:S05]  /*183f0*/  @!P0 BRA `(.L_x_562) ;  /* 0x0000000000c88947 */ /* 0x001fea0003800000 */
.L_x_572:
[----:B0-----:R-:W-:-:S04]  /*18400*/  IADD3 R0, R6, 0x1, RZ ;  /* 0x0000000106007810 */ /* 0x001fc80007ffe0ff */
[----:B------:R-:W-:-:S04]  /*18410*/  ISETP.NE.AND P0, PT, R0, 0x3, PT ;  /* 0x000000030000780c */ /* 0x000fc80003f05270 */
[----:B------:R-:W-:Y:S02]  /*18420*/  SEL R2, RZ, 0x1, P0 ;  /* 0x00000001ff027807 */ /* 0x000fe40000000000 */
[----:B------:R-:W-:Y:S02]  /*18430*/  SEL R0, R0, RZ, P0 ;  /* 0x000000ff00007207 */ /* 0x000fe40000000000 */
[----:B------:R-:W-:Y:S02]  /*18440*/  LOP3.LUT R2, R5, R2, RZ, 0x3c, !PT ;  /* 0x0000000205027212 */ /* 0x000fe400078e3cff */
[----:B------:R-:W-:Y:S02]  /*18450*/  LEA R3, R0, R3, 0x3 ;  /* 0x0000000300037211 */ /* 0x000fe400078e18ff */
[----:B------:R-:W-:-:S07]  /*18460*/  SHF.L.U32 R0, R2, 0x1f, RZ ;  /* 0x0000001f02007819 */ /* 0x000fce00000006ff */
.L_x_563:
[----:B0-----:R0:W1:Y:S02]  /*18470*/  SYNCS.PHASECHK.TRANS64.TRYWAIT P0, [R3+URZ], R0 ;  /* 0x00000000030075a7 */ /* 0x001064000800017f */
[----:B-1----:R-:W-:Y:S05]  /*18480*/  @!P0 NANOSLEEP.SYNCS 0x989680 ;  /* 0x009896800000895d */ /* 0x002fea0003900000 */
[----:B------:R-:W1:Y:S02]  /*18490*/  @!P0 SYNCS.PHASECHK.TRANS64 P0, [R3+URZ], R0 ;  /* 0x00000000030085a7 */ /* 0x000e64000800007f */
[----:B-1----:R-:W-:Y:S05]  /*184a0*/  @!P0 BRA `(.L_x_563) ;  /* 0xfffffffc00f08947 */ /* 0x002fea000383ffff */
.L_x_559:
[----:B------:R-:W-:Y:S05]  /*184b0*/  BSYNC B0 ;  /* 0x0000000000007941 */ /* 0x000fea0003800000 */
.L_x_558:
[----:B------:R-:W-:Y:S05]  /*184c0*/  EXIT ;  /* 0x000000000000794d */ /* 0x000fea0003800000 */
.L_x_17:
[----:B-1----:R1:W4:Y:S02]  /*184d0*/  SYNCS.PHASECHK.TRANS64.TRYWAIT P1, [R3+URZ], R0 ;  /* 0x00000000030075a7 */ /* 0x002324000802017f */
[----:B----4-:R-:W-:Y:S05]  /*184e0*/  @!P1 NANOSLEEP.SYNCS 0x989680 ;  /* 0x009896800000995d */ /* 0x010fea0003900000 */
[----:B------:R-:W4:Y:S02]  /*184f0*/  @!P1 SYNCS.PHASECHK.TRANS64 P1, [R3+URZ], R0 ;  /* 0x00000000030095a7 */ /* 0x000f24000802007f */
[----:B----4-:R-:W-:Y:S05]  /*18500*/  @!P1 BRA `(.L_x_17) ;  /* 0xfffffffc00f09947 */ /* 0x010fea000383ffff */
[----:B------:R-:W-:Y:S05]  /*18510*/  BRA `(.L_x_16) ;  /* 0xfffffe8c00b87947 */ /* 0x000fea000383ffff */
.L_x_22:
[----:B-1----:R-:W-:-:S04]  /*18520*/  IMAD.U32 R4, RZ, RZ, UR8 ;  /* 0x00000008ff047e24 */ /* 0x002fc8000f8e00ff */
[----:B------:R1:W2:Y:S03]  /*18530*/  SYNCS.PHASECHK.TRANS64.TRYWAIT P1, [R4+URZ], R3 ;  /* 0x00000003040075a7 */ /* 0x0002a6000802017f */
[----:B--2---:R-:W-:Y:S05]  /*18540*/  @!P1 NANOSLEEP.SYNCS 0x989680 ;  /* 0x009896800000995d */ /* 0x004fea0003900000 */
[----:B------:R-:W2:Y:S02]  /*18550*/  @!P1 SYNCS.PHASECHK.TRANS64 P1, [R4+URZ], R3 ;  /* 0x00000003040095a7 */ /* 0x000ea4000802007f */
[----:B--2---:R-:W-:Y:S05]  /*18560*/  @!P1 BRA `(.L_x_22) ;  /* 0xfffffffc00ec9947 */ /* 0x004fea000383ffff */
[----:B------:R-:W-:Y:S05]  /*18570*/  BRA `(.L_x_21) ;  /* 0xfffffec4002c7947 */ /* 0x000fea000383ffff */
.L_x_545:
[----:B------:R-:W-:Y:S01]  /*18580*/  BSSY B1, `(.L_x_564) ;  /* 0x0000006000017945 */ /* 0x000fe20003800000 */
[----:B------:R-:W-:-:S07]  /*18590*/  MOV R15, 0xffffffff ;  /* 0xffffffff000f7802 */ /* 0x000fce0000000f00 */
[----:B------:R-:W-:Y:S05]  /*185a0*/  WARPSYNC.COLLECTIVE R15, `(.L_x_565) ;  /* 0x000000000f0c7348 */ /* 0x000fea0003c00000 */
[----:B------:R-:W-:Y:S02]  /*185b0*/  ELECT P6, UR62, PT ;  /* 0x00000000003e782f */ /* 0x000fe400038c0000 */
[----:B------:R-:W-:Y:S01]  /*185c0*/  MOV R14, UR62 ;  /* 0x0000003e000e7c02 */ /* 0x000fe20008000f00 */
[----:B------:R-:W-:Y:S10]  /*185d0*/  ENDCOLLECTIVE ;  /* 0x000000000000791b */ /* 0x000ff40003800000 */
.L_x_565:
[----:B------:R-:W-:Y:S05]  /*185e0*/  BSYNC B1 ;  /* 0x0000000000017941 */ /* 0x000fea0003800000 */
.L_x_564:
[----:B------:R-:W-:Y:S05]  /*185f0*/  BRA `(.L_x_566) ;  /* 0xfffffff000407947 */ /* 0x000fea000383ffff */
.L_x_548:
[----:B0-----:R0:W1:Y:S02]  /*18600*/  SYNCS.PHASECHK.TRANS64.TRYWAIT P1, [R10+URZ+0x18], R5 ;  /* 0x000018050a0075a7 */ /* 0x001064000802017f */
[----:B-1----:R-:W-:Y:S05]  /*18610*/  @!P1 NANOSLEEP.SYNCS 0x989680 ;  /* 0x009896800000995d */ /* 0x002fea0003900000 */
[----:B------:R-:W1:Y:S02]  /*18620*/  @!P1 SYNCS.PHASECHK.TRANS64 P1, [R10+URZ+0x18], R5 ;  /* 0x000018050a0095a7 */ /* 0x000e64000802007f */
[----:B-1----:R-:W-:Y:S05]  /*18630*/  @!P1 BRA `(.L_x_548) ;  /* 0xfffffffc00f09947 */ /* 0x002fea000383ffff */
[----:B------:R-:W-:Y:S05]  /*18640*/  BRA `(.L_x_567) ;  /* 0xfffffff000747947 */ /* 0x000fea000383ffff */
.L_x_557:
[----:B------:R-:W-:Y:S01]  /*18650*/  BSSY B0, `(.L_x_568) ;  /* 0x0000006000007945 */ /* 0x000fe20003800000 */
[----:B------:R-:W-:-:S07]  /*18660*/  MOV R15, 0xffffffff ;  /* 0xffffffff000f7802 */ /* 0x000fce0000000f00 */
[----:B------:R-:W-:Y:S05]  /*18670*/  WARPSYNC.COLLECTIVE R15, `(.L_x_569) ;  /* 0x000000000f0c7348 */ /* 0x000fea0003c00000 */
[----:B------:R-:W-:Y:S02]  /*18680*/  ELECT P6, UR62, PT ;  /* 0x00000000003e782f */ /* 0x000fe400038c0000 */
[----:B------:R-:W-:Y:S01]  /*18690*/  MOV R14, UR62 ;  /* 0x0000003e000e7c02 */ /* 0x000fe20008000f00 */
[----:B------:R-:W-:Y:S10]  /*186a0*/  ENDCOLLECTIVE ;  /* 0x000000000000791b */ /* 0x000ff40003800000 */
.L_x_569:
[----:B------:R-:W-:Y:S05]  /*186b0*/  BSYNC B0 ;  /* 0x0000000000007941 */ /* 0x000fea0003800000 */
.L_x_568:
[----:B------:R-:W-:Y:S05]  /*186c0*/  BRA `(.L_x_570) ;  /* 0xfffffff800ec7947 */ /* 0x000fea000383ffff */
.L_x_561:
[----:B0-----:R0:W1:Y:S02]  /*186d0*/  SYNCS.PHASECHK.TRANS64.TRYWAIT P0, [R5+URZ], R2 ;  /* 0x00000002050075a7 */ /* 0x001064000800017f */
[----:B-1----:R-:W-:Y:S05]  /*186e0*/  @!P0 NANOSLEEP.SYNCS 0x989680 ;  /* 0x009896800000895d */ /* 0x002fea0003900000 */
[----:B------:R-:W1:Y:S02]  /*186f0*/  @!P0 SYNCS.PHASECHK.TRANS64 P0, [R5+URZ], R2 ;  /* 0x00000002050085a7 */ /* 0x000e64000800007f */
[----:B-1----:R-:W-:Y:S05]  /*18700*/  @!P0 BRA `(.L_x_561) ;  /* 0xfffffffc00f08947 */ /* 0x002fea000383ffff */
[----:B------:R-:W-:Y:S05]  /*18710*/  BRA `(.L_x_571) ;  /* 0xfffffffc00147947 */ /* 0x000fea000383ffff */
.L_x_562:
[----:B0-----:R0:W1:Y:S02]  /*18720*/  SYNCS.PHASECHK.TRANS64.TRYWAIT P0, [R7+URZ], R0 ;  /* 0x00000000070075a7 */ /* 0x001064000800017f */
[----:B-1----:R-:W-:Y:S05]  /*18730*/  @!P0 NANOSLEEP.SYNCS 0x989680 ;  /* 0x009896800000895d */ /* 0x002fea0003900000 */
[----:B------:R-:W1:Y:S02]  /*18740*/  @!P0 SYNCS.PHASECHK.TRANS64 P0, [R7+URZ], R0 ;  /* 0x00000000070085a7 */ /* 0x000e64000800007f */
[----:B-1----:R-:W-:Y:S05]  /*18750*/  @!P0 BRA `(.L_x_562) ;  /* 0xfffffffc00f08947 */ /* 0x002fea000383ffff */
[----:B------:R-:W-:Y:S05]  /*18760*/  BRA `(.L_x_572) ;  /* 0xfffffffc00247947 */ /* 0x000fea000383ffff */
.L_x_573:
[----:B------:R-:W-:-:S00]  /*18770*/  BRA `(.L_x_573) ;  /* 0xfffffffc00fc7947 */ /* 0x000fc0000383ffff */
[----:B------:R-:W-:-:S00]  /*18780*/  NOP ;  /* 0x0000000000007918 */ /* 0x000fc00000000000 */
[----:B------:R-:W-:-:S00]  /*18790*/  NOP ;  /* 0x0000000000007918 */ /* 0x000fc00000000000 */
[----:B------:R-:W-:-:S00]  /*187a0*/  NOP ;  /* 0x0000000000007918 */ /* 0x000fc00000000000 */
[----:B------:R-:W-:-:S00]  /*187b0*/  NOP ;  /* 0x0000000000007918 */ /* 0x000fc00000000000 */
[----:B------:R-:W-:-:S00]  /*187c0*/  NOP ;  /* 0x0000000000007918 */ /* 0x000fc00000000000 */
[----:B------:R-:W-:-:S00]  /*187d0*/  NOP ;  /* 0x0000000000007918 */ /* 0x000fc00000000000 */
[----:B------:R-:W-:-:S00]  /*187e0*/  NOP ;  /* 0x0000000000007918 */ /* 0x000fc00000000000 */
[----:B------:R-:W-:-:S00]  /*187f0*/  NOP ;  /* 0x0000000000007918 */ /* 0x000fc00000000000 */
.L_x_574:


//--------------------- .nv.global.init           --------------------------
	.section	.nv.global.init,"aw",@progbits
.nv.global.init:
	.type		$str$22,@object
	.size		$str$22,($str$23 - $str$22)
$str$22:
        /*0000*/ 	.byte	0x6b, 0x5f, 0x74, 0x69, 0x6c, 0x65, 0x5f, 0x63, 0x6f, 0x75, 0x6e, 0x74, 0x20, 0x3e, 0x3d, 0x20
        /*0010*/ 	.byte	0x31, 0x00
	.type		$str$23,@object
	.size		$str$23,(__unnamed_1 - $str$23)
$str$23:
        /*0012*/ 	.byte	0x2f, 0x74, 0x6d, 0x70, 0x2f, 0x63, 0x75, 0x74, 0x6c, 0x61, 0x73, 0x73, 0x5f, 0x73, 0x77, 0x65
        /*0022*/ 	.byte	0x65, 0x70, 0x5f, 0x73, 0x72, 0x63, 0x2f, 0x69, 0x6e, 0x63, 0x6c, 0x75, 0x64, 0x65, 0x2f, 0x63
        /*0032*/ 	.byte	0x75, 0x74, 0x6c, 0x61, 0x73, 0x73, 0x2f, 0x67, 0x65, 0x6d, 0x6d, 0x2f, 0x63, 0x6f, 0x6c, 0x6c
        /*0042*/ 	.byte	0x65, 0x63, 0x74, 0x69, 0x76, 0x65, 0x2f, 0x73, 0x6d, 0x39, 0x30, 0x5f, 0x6d, 0x6d, 0x61, 0x5f
        /*0052*/ 	.byte	0x74, 0x6d, 0x61, 0x5f, 0x67, 0x6d, 0x6d, 0x61, 0x5f, 0x73, 0x73, 0x5f, 0x77, 0x61, 0x72, 0x70
        /*0062*/ 	.byte	0x73, 0x70, 0x65, 0x63, 0x69, 0x61, 0x6c, 0x69, 0x7a, 0x65, 0x64, 0x2e, 0x68, 0x70, 0x70, 0x00
	.type		__unnamed_1,@object
	.size		__unnamed_1,(.L_0 - __unnamed_1)
__unnamed_1:
        /* <DEDUP_REMOVED lines=176> */
        /*0b72*/ 	.byte	0x74, 0x69, 0x74, 0x79, 0x5d, 0x00
.L_0:


//--------------------- .nv.shared._ZN7cutlass13device_kernelINS_4gemm6kernel13GemmUniversalIN4cute5tupleIJiiiiEEENS1_10collective13CollectiveMmaINS1_34MainloopSm90TmaGmmaWarpSpecializedILi3ENS5_IJNS4_1CILi1EEESB_SB_EEENS1_35KernelTmaWarpSpecializedCooperativeEEENS5_IJNSA_ILi256EEESF_NSA_ILi32EEEEEEfNS5_IJlSB_lEEEfSI_NS4_8TiledMMAINS4_8MMA_AtomIJNS4_4SM904GMMA30MMA_64x256x8_F32TF32TF32_SS_TNILNSM_7ScaleInE1ELSO_1EEEEEENS4_6LayoutINS5_IJNSA_ILi2EEESB_SB_EEENS5_IJSB_NSA_ILi0EEESU_EEEEENS5_IJNS4_10UnderscoreESX_SX_EEEEENS4_13SM90_TMA_LOADENS4_14ComposedLayoutINS4_7SwizzleILi3ELi4ELi3EEENS4_18smem_ptr_flag_bitsILi32EEENSR_INS5_IJNSA_ILi8EEESG_EEENS5_IJSG_SB_EEEEEEEvNS4_8identityES10_S1A_vS1B_EENS_8epilogue10collective6detail29Sm90TmaWarpSpecializedAdapterINS1E_15DefaultEpilogueIfSI_SI_NS1D_6thread17LinearCombinationIfLi1EffLNS1I_9ScaleType4KindE0ELNS_15FloatRoundStyleE2EfEENS1_15EpilogueDefaultEEEEEvvEEEEvNT_6ParamsE --------------------------
	.section	.nv.shared._ZN7cutlass13device_kernelINS_4gemm6kernel13GemmUniversalIN4cute5tupleIJiiiiEEENS1_10collective13CollectiveMmaINS1_34MainloopSm90TmaGmmaWarpSpecializedILi3ENS5_IJNS4_1CILi1EEESB_SB_EEENS1_35KernelTmaWarpSpecializedCooperativeEEENS5_IJNSA_ILi256EEESF_NSA_ILi32EEEEEEfNS5_IJlSB_lEEEfSI_NS4_8TiledMMAINS4_8MMA_AtomIJNS4_4SM904GMMA30MMA_64x256x8_F32TF32TF32_SS_TNILNSM_7ScaleInE1ELSO_1EEEEEENS4_6LayoutINS5_IJNSA_ILi2EEESB_SB_EEENS5_IJSB_NSA_ILi0EEESU_EEEEENS5_IJNS4_10UnderscoreESX_SX_EEEEENS4_13SM90_TMA_LOADENS4_14ComposedLayoutINS4_7SwizzleILi3ELi4ELi3EEENS4_18smem_ptr_flag_bitsILi32EEENSR_INS5_IJNSA_ILi8EEESG_EEENS5_IJSG_SB_EEEEEEEvNS4_8identityES10_S1A_vS1B_EENS_8epilogue10collective6detail29Sm90TmaWarpSpecializedAdapterINS1E_15DefaultEpilogueIfSI_SI_NS1D_6thread17LinearCombinationIfLi1EffLNS1I_9ScaleType4KindE0ELNS_15FloatRoundStyleE2EfEENS1_15EpilogueDefaultEEEEEvvEEEEvNT_6ParamsE,"aw",@nobits
	.sectionflags	@""
	.align	16
	.zero		1024


//--------------------- .nv.shared.reserved.0     --------------------------
	.section	.nv.shared.reserved.0,"aw",@nobits
	.weak		__nv_reservedSMEM_offset_0_alias
	.size		__nv_reservedSMEM_offset_0_alias, 0, 0
	.other		__nv_reservedSMEM_offset_0_alias,@"STO_CUDA_RESERVED_SHARED STV_DEFAULT"
__nv_reservedSMEM_offset_0_alias:
	.zero		0


//--------------------- .nv.global                --------------------------
	.section	.nv.global,"aw",@nobits
.nv.global:
	.type		_ZN40_INTERNAL_530b76fc_4_k_cu_fa808c91_261844cute1_E,@object
	.size		_ZN40_INTERNAL_530b76fc_4_k_cu_fa808c91_261844cute1_E,(_ZN40_INTERNAL_530b76fc_4_k_cu_fa808c91_261844cuda3std3__45__cpo6cbeginE - _ZN40_INTERNAL_530b76fc_4_k_cu_fa808c91_261844cute1_E)
_ZN40_INTERNAL_530b76fc_4_k_cu_fa808c91_261844cute1_E:
	.zero		1
	.type		_ZN40_INTERNAL_530b76fc_4_k_cu_fa808c91_261844cuda3std3__45__cpo6cbeginE,@object
	.size		_ZN40_INTERNAL_530b76fc_4_k_cu_fa808c91_261844cuda3std3__45__cpo6cbeginE,(_ZN40_INTERNAL_530b76fc_4_k_cu_fa808c91_261844cuda3std3__48in_placeE - _ZN40_INTERNAL_530b76fc_4_k_cu_fa808c91_261844cuda3std3__45__cpo6cbeginE)
_ZN40_INTERNAL_530b76fc_4_k_cu_fa808c91_261844cuda3std3__45__cpo6cbeginE:
	.zero		1
	.type		_ZN40_INTERNAL_530b76fc_4_k_cu_fa808c91_261844cuda3std3__48in_placeE,@object
	.size		_ZN40_INTERNAL_530b76fc_4_k_cu_fa808c91_261844cuda3std3__48in_placeE,(_ZN40_INTERNAL_530b76fc_4_k_cu_fa808c91_261844cuda3std6ranges3__45__cpo9iter_moveE - _ZN40_INTERNAL_530b76fc_4_k_cu_fa808c91_261844cuda3std3__48in_placeE)
_ZN40_INTERNAL_530b76fc_4_k_cu_fa808c91_261844cuda3std3__48in_placeE:
	.zero		1
	.type		_ZN40_INTERNAL_530b76fc_4_k_cu_fa808c91_261844cuda3std6ranges3__45__cpo9iter_moveE,@object
	.size		_ZN40_INTERNAL_530b76fc_4_k_cu_fa808c91_261844cuda3std6ranges3__45__cpo9iter_moveE,(_ZN40_INTERNAL_530b76fc_4_k_cu_fa808c91_261844cuda3std3__45__cpo5beginE - _ZN40_INTERNAL_530b76fc_4_k_cu_fa808c91_261844cuda3std6ranges3__45__cpo9iter_moveE)
_ZN40_INTERNAL_530b76fc_4_k_cu_fa808c91_261844cuda3std6ranges3__45__cpo9iter_moveE:
	.zero		1
	.type		_ZN40_INTERNAL_530b76fc_4_k_cu_fa808c91_261844cuda3std3__45__cpo5beginE,@object
	.size		_ZN40_INTERNAL_530b76fc_4_k_cu_fa808c91_261844cuda3std3__45__cpo5beginE,(_ZN40_INTERNAL_530b76fc_4_k_cu_fa808c91_261844cuda3std3__442_GLOBAL__N__530b76fc_4_k_cu_fa808c91_261846ignoreE - _ZN40_INTERNAL_530b76fc_4_k_cu_fa808c91_261844cuda3std3__45__cpo5beginE)
_ZN40_INTERNAL_530b76fc_4_k_cu_fa808c91_261844cuda3std3__45__cpo5beginE:
	.zero		1
	.type		_ZN40_INTERNAL_530b76fc_4_k_cu_fa808c91_261844cuda3std3__442_GLOBAL__N__530b76fc_4_k_cu_fa808c91_261846ignoreE,@object
	.size		_ZN40_INTERNAL_530b76fc_4_k_cu_fa808c91_261844cuda3std3__442_GLOBAL__N__530b76fc_4_k_cu_fa808c91_261846ignoreE,(_ZN40_INTERNAL_530b76fc_4_k_cu_fa808c91_261844cute7productE - _ZN40_INTERNAL_530b76fc_4_k_cu_fa808c91_261844cuda3std3__442_GLOBAL__N__530b76fc_4_k_cu_fa808c91_261846ignoreE)
_ZN40_INTERNAL_530b76fc_4_k_cu_fa808c91_261844cuda3std3__442_GLOBAL__N__530b76fc_4_k_cu_fa808c91_261846ignoreE:
	.zero		1
	.type		_ZN40_INTERNAL_530b76fc_4_k_cu_fa808c91_261844cute7productE,@object
	.size		_ZN40_INTERNAL_530b76fc_4_k_cu_fa808c91_261844cute7productE,(_ZN40_INTERNAL_530b76fc_4_k_cu_fa808c91_261844cuda3std3__45__cpo3endE - _ZN40_INTERNAL_530b76fc_4_k_cu_fa808c91_261844cute7productE)
_ZN40_INTERNAL_530b76fc_4_k_cu_fa808c91_261844cute7productE:
	.zero		1
	.type		_ZN40_INTERNAL_530b76fc_4_k_cu_fa808c91_261844cuda3std3__45__cpo3endE,@object
	.size		_ZN40_INTERNAL_530b76fc_4_k_cu_fa808c91_261844cuda3std3__45__cpo3endE,(_ZN40_INTERNAL_530b76fc_4_k_cu_fa808c91_261844cuda3std3__419piecewise_constructE - _ZN40_INTERNAL_530b76fc_4_k_cu_fa808c91_261844cuda3std3__45__cpo3endE)
_ZN40_INTERNAL_530b76fc_4_k_cu_fa808c91_261844cuda3std3__45__cpo3endE:
	.zero		1
	.type		_ZN40_INTERNAL_530b76fc_4_k_cu_fa808c91_261844cuda3std3__419piecewise_constructE,@object
	.size		_ZN40_INTERNAL_530b76fc_4_k_cu_fa808c91_261844cuda3std3__419piecewise_constructE,(_ZN40_INTERNAL_530b76fc_4_k_cu_fa808c91_261844cuda3std3__45__cpo4cendE - _ZN40_INTERNAL_530b76fc_4_k_cu_fa808c91_261844cuda3std3__419piecewise_constructE)
_ZN40_INTERNAL_530b76fc_4_k_cu_fa808c91_261844cuda3std3__419piecewise_constructE:
	.zero		1
	.type		_ZN40_INTERNAL_530b76fc_4_k_cu_fa808c91_261844cuda3std3__45__cpo4cendE,@object
	.size		_ZN40_INTERNAL_530b76fc_4_k_cu_fa808c91_261844cuda3std3__45__cpo4cendE,(_ZN40_INTERNAL_530b76fc_4_k_cu_fa808c91_261844cuda3std6ranges3__45__cpo4swapE - _ZN40_INTERNAL_530b76fc_4_k_cu_fa808c91_261844cuda3std3__45__cpo4cendE)
_ZN40_INTERNAL_530b76fc_4_k_cu_fa808c91_261844cuda3std3__45__cpo4cendE:
	.zero		1
	.type		_ZN40_INTERNAL_530b76fc_4_k_cu_fa808c91_261844cuda3std6ranges3__45__cpo4swapE,@object
	.size		_ZN40_INTERNAL_530b76fc_4_k_cu_fa808c91_261844cuda3std6ranges3__45__cpo4swapE,(.L_8 - _ZN40_INTERNAL_530b76fc_4_k_cu_fa808c91_261844cuda3std6ranges3__45__cpo4swapE)
_ZN40_INTERNAL_530b76fc_4_k_cu_fa808c91_261844cuda3std6ranges3__45__cpo4swapE:
	.zero		1
.L_8:


//--------------------- .nv.constant0._ZN7cutlass13device_kernelINS_4gemm6kernel13GemmUniversalIN4cute5tupleIJiiiiEEENS1_10collective13CollectiveMmaINS1_34MainloopSm90TmaGmmaWarpSpecializedILi3ENS5_IJNS4_1CILi1EEESB_SB_EEENS1_35KernelTmaWarpSpecializedCooperativeEEENS5_IJNSA_ILi256EEESF_NSA_ILi32EEEEEEfNS5_IJlSB_lEEEfSI_NS4_8TiledMMAINS4_8MMA_AtomIJNS4_4SM904GMMA30MMA_64x256x8_F32TF32TF32_SS_TNILNSM_7ScaleInE1ELSO_1EEEEEENS4_6LayoutINS5_IJNSA_ILi2EEESB_SB_EEENS5_IJSB_NSA_ILi0EEESU_EEEEENS5_IJNS4_10UnderscoreESX_SX_EEEEENS4_13SM90_TMA_LOADENS4_14ComposedLayoutINS4_7SwizzleILi3ELi4ELi3EEENS4_18smem_ptr_flag_bitsILi32EEENSR_INS5_IJNSA_ILi8EEESG_EEENS5_IJSG_SB_EEEEEEEvNS4_8identityES10_S1A_vS1B_EENS_8epilogue10collective6detail29Sm90TmaWarpSpecializedAdapterINS1E_15DefaultEpilogueIfSI_SI_NS1D_6thread17LinearCombinationIfLi1EffLNS1I_9ScaleType4KindE0ELNS_15FloatRoundStyleE2EfEENS1_15EpilogueDefaultEEEEEvvEEEEvNT_6ParamsE --------------------------
	.section	.nv.constant0._ZN7cutlass13device_kernelINS_4gemm6kernel13GemmUniversalIN4cute5tupleIJiiiiEEENS1_10collective13CollectiveMmaINS1_34MainloopSm90TmaGmmaWarpSpecializedILi3ENS5_IJNS4_1CILi1EEESB_SB_EEENS1_35KernelTmaWarpSpecializedCooperativeEEENS5_IJNSA_ILi256EEESF_NSA_ILi32EEEEEEfNS5_IJlSB_lEEEfSI_NS4_8TiledMMAINS4_8MMA_AtomIJNS4_4SM904GMMA30MMA_64x256x8_F32TF32TF32_SS_TNILNSM_7ScaleInE1ELSO_1EEEEEENS4_6LayoutINS5_IJNSA_ILi2EEESB_SB_EEENS5_IJSB_NSA_ILi0EEESU_EEEEENS5_IJNS4_10UnderscoreESX_SX_EEEEENS4_13SM90_TMA_LOADENS4_14ComposedLayoutINS4_7SwizzleILi3ELi4ELi3EEENS4_18smem_ptr_flag_bitsILi32EEENSR_INS5_IJNSA_ILi8EEESG_EEENS5_IJSG_SB_EEEEEEEvNS4_8identityES10_S1A_vS1B_EENS_8epilogue10collective6detail29Sm90TmaWarpSpecializedAdapterINS1E_15DefaultEpilogueIfSI_SI_NS1D_6thread17LinearCombinationIfLi1EffLNS1I_9ScaleType4KindE0ELNS_15FloatRoundStyleE2EfEENS1_15EpilogueDefaultEEEEEvvEEEEvNT_6ParamsE,"a",@progbits
	.sectionflags	@""
	.align	4
.nv.constant0._ZN7cutlass13device_kernelINS_4gemm6kernel13GemmUniversalIN4cute5tupleIJiiiiEEENS1_10collective13CollectiveMmaINS1_34MainloopSm90TmaGmmaWarpSpecializedILi3ENS5_IJNS4_1CILi1EEESB_SB_EEENS1_35KernelTmaWarpSpecializedCooperativeEEENS5_IJNSA_ILi256EEESF_NSA_ILi32EEEEEEfNS5_IJlSB_lEEEfSI_NS4_8TiledMMAINS4_8MMA_AtomIJNS4_4SM904GMMA30MMA_64x256x8_F32TF32TF32_SS_TNILNSM_7ScaleInE1ELSO_1EEEEEENS4_6LayoutINS5_IJNSA_ILi2EEESB_SB_EEENS5_IJSB_NSA_ILi0EEESU_EEEEENS5_IJNS4_10UnderscoreESX_SX_EEEEENS4_13SM90_TMA_LOADENS4_14ComposedLayoutINS4_7SwizzleILi3ELi4ELi3EEENS4_18smem_ptr_flag_bitsILi32EEENSR_INS5_IJNSA_ILi8EEESG_EEENS5_IJSG_SB_EEEEEEEvNS4_8identityES10_S1A_vS1B_EENS_8epilogue10collective6detail29Sm90TmaWarpSpecializedAdapterINS1E_15DefaultEpilogueIfSI_SI_NS1D_6thread17LinearCombinationIfLi1EffLNS1I_9ScaleType4KindE0ELNS_15FloatRoundStyleE2EfEENS1_15EpilogueDefaultEEEEEvvEEEEvNT_6ParamsE:
	.zero		1664


//--------------------- SYMBOLS --------------------------

	.type		.nv.reservedSmem.offset0,@object
	.size		.nv.reservedSmem.offset0,0x4
	.type		__assertfail,@function
